//
// Generated by NVIDIA NVVM Compiler
//
// Compiler Build ID: CL-36424714
// Cuda compilation tools, release 13.0, V13.0.88
// Based on NVVM 20.0.0
//

.version 9.0
.target sm_100
.address_size 64

	// .globl	_Z11copyByIndexPiS_S_i
.extern .shared .align 16 .b8 temp[];

.visible .entry _Z11copyByIndexPiS_S_i(
	.param .u64 .ptr .align 1 _Z11copyByIndexPiS_S_i_param_0,
	.param .u64 .ptr .align 1 _Z11copyByIndexPiS_S_i_param_1,
	.param .u64 .ptr .align 1 _Z11copyByIndexPiS_S_i_param_2,
	.param .u32 _Z11copyByIndexPiS_S_i_param_3
)
{
	.reg .pred 	%p<2>;
	.reg .b32 	%r<8>;
	.reg .b64 	%rd<12>;

	ld.param.u64 	%rd1, [_Z11copyByIndexPiS_S_i_param_0];
	ld.param.u64 	%rd2, [_Z11copyByIndexPiS_S_i_param_1];
	ld.param.u64 	%rd3, [_Z11copyByIndexPiS_S_i_param_2];
	ld.param.u32 	%r2, [_Z11copyByIndexPiS_S_i_param_3];
	mov.u32 	%r3, %ctaid.x;
	mov.u32 	%r4, %ntid.x;
	mov.u32 	%r5, %tid.x;
	mad.lo.s32 	%r1, %r3, %r4, %r5;
	setp.ge.s32 	%p1, %r1, %r2;
	@%p1 bra 	$L__BB0_2;
	cvta.to.global.u64 	%rd4, %rd2;
	cvta.to.global.u64 	%rd5, %rd3;
	cvta.to.global.u64 	%rd6, %rd1;
	mul.wide.s32 	%rd7, %r1, 4;
	add.s64 	%rd8, %rd4, %rd7;
	ld.global.u32 	%r6, [%rd8];
	add.s64 	%rd9, %rd5, %rd7;
	ld.global.u32 	%r7, [%rd9];
	mul.wide.s32 	%rd10, %r7, 4;
	add.s64 	%rd11, %rd6, %rd10;
	st.global.u32 	[%rd11], %r6;
$L__BB0_2:
	ret;

}
	// .globl	_Z14copyByIdentityPiS_i
.visible .entry _Z14copyByIdentityPiS_i(
	.param .u64 .ptr .align 1 _Z14copyByIdentityPiS_i_param_0,
	.param .u64 .ptr .align 1 _Z14copyByIdentityPiS_i_param_1,
	.param .u32 _Z14copyByIdentityPiS_i_param_2
)
{
	.reg .pred 	%p<2>;
	.reg .b32 	%r<7>;
	.reg .b64 	%rd<8>;

	ld.param.u64 	%rd1, [_Z14copyByIdentityPiS_i_param_0];
	ld.param.u64 	%rd2, [_Z14copyByIdentityPiS_i_param_1];
	ld.param.u32 	%r2, [_Z14copyByIdentityPiS_i_param_2];
	mov.u32 	%r3, %ctaid.x;
	mov.u32 	%r4, %ntid.x;
	mov.u32 	%r5, %tid.x;
	mad.lo.s32 	%r1, %r3, %r4, %r5;
	setp.ge.s32 	%p1, %r1, %r2;
	@%p1 bra 	$L__BB1_2;
	cvta.to.global.u64 	%rd3, %rd2;
	cvta.to.global.u64 	%rd4, %rd1;
	mul.wide.s32 	%rd5, %r1, 4;
	add.s64 	%rd6, %rd3, %rd5;
	ld.global.u32 	%r6, [%rd6];
	add.s64 	%rd7, %rd4, %rd5;
	st.global.u32 	[%rd7], %r6;
$L__BB1_2:
	ret;

}
	// .globl	_Z4scanPiS_S_S_S_iii
.visible .entry _Z4scanPiS_S_S_S_iii(
	.param .u64 .ptr .align 1 _Z4scanPiS_S_S_S_iii_param_0,
	.param .u64 .ptr .align 1 _Z4scanPiS_S_S_S_iii_param_1,
	.param .u64 .ptr .align 1 _Z4scanPiS_S_S_S_iii_param_2,
	.param .u64 .ptr .align 1 _Z4scanPiS_S_S_S_iii_param_3,
	.param .u64 .ptr .align 1 _Z4scanPiS_S_S_S_iii_param_4,
	.param .u32 _Z4scanPiS_S_S_S_iii_param_5,
	.param .u32 _Z4scanPiS_S_S_S_iii_param_6,
	.param .u32 _Z4scanPiS_S_S_S_iii_param_7
)
{
	.reg .pred 	%p<26>;
	.reg .b32 	%r<220>;
	.reg .b64 	%rd<17>;

	ld.param.u64 	%rd3, [_Z4scanPiS_S_S_S_iii_param_0];
	ld.param.u64 	%rd4, [_Z4scanPiS_S_S_S_iii_param_1];
	ld.param.u64 	%rd5, [_Z4scanPiS_S_S_S_iii_param_2];
	ld.param.u64 	%rd6, [_Z4scanPiS_S_S_S_iii_param_4];
	ld.param.u32 	%r59, [_Z4scanPiS_S_S_S_iii_param_5];
	ld.param.u32 	%r56, [_Z4scanPiS_S_S_S_iii_param_6];
	ld.param.u32 	%r57, [_Z4scanPiS_S_S_S_iii_param_7];
	cvta.to.global.u64 	%rd1, %rd6;
	cvta.to.global.u64 	%rd2, %rd5;
	cvta.to.global.u64 	%rd7, %rd4;
	mov.u32 	%r60, %ctaid.x;
	mov.u32 	%r61, %ntid.x;
	mov.u32 	%r62, %tid.x;
	mad.lo.s32 	%r1, %r60, %r61, %r62;
	div.s32 	%r2, %r57, %r56;
	shl.b32 	%r3, %r1, 1;
	rem.s32 	%r4, %r3, %r2;
	shr.u32 	%r63, %r2, 31;
	add.s32 	%r64, %r2, %r63;
	shr.s32 	%r5, %r64, 1;
	div.s32 	%r6, %r1, %r5;
	mul.wide.s32 	%rd8, %r3, 4;
	add.s64 	%rd9, %rd7, %rd8;
	ld.global.u32 	%r65, [%rd9];
	div.s32 	%r66, %r65, %r59;
	shr.u32 	%r67, %r66, 31;
	add.s32 	%r68, %r66, %r67;
	and.b32  	%r69, %r68, -2;
	sub.s32 	%r70, %r66, %r69;
	add.s32 	%r71, %r4, %r2;
	shl.b32 	%r72, %r71, 2;
	mov.u32 	%r73, temp;
	add.s32 	%r7, %r73, %r72;
	st.shared.u32 	[%r7], %r70;
	ld.global.u32 	%r74, [%rd9+4];
	div.s32 	%r75, %r74, %r59;
	shr.u32 	%r76, %r75, 31;
	add.s32 	%r77, %r75, %r76;
	and.b32  	%r78, %r77, -2;
	sub.s32 	%r79, %r75, %r78;
	st.shared.u32 	[%r7+4], %r79;
	sub.s32 	%r80, 1, %r70;
	shl.b32 	%r81, %r4, 2;
	add.s32 	%r8, %r73, %r81;
	st.shared.u32 	[%r8], %r80;
	sub.s32 	%r82, 1, %r79;
	add.s32 	%r9, %r4, 1;
	st.shared.u32 	[%r8+4], %r82;
	shl.b32 	%r10, %r2, 2;
	add.s32 	%r11, %r7, %r10;
	st.shared.u32 	[%r11], %r70;
	st.shared.u32 	[%r11+4], %r79;
	shr.s32 	%r213, %r2, 1;
	setp.lt.s32 	%p1, %r213, 1;
	mov.b32 	%r204, 1;
	@%p1 bra 	$L__BB2_5;
	mov.b32 	%r204, 1;
	mov.u32 	%r202, %r213;
$L__BB2_2:
	bar.sync 	0;
	rem.s32 	%r84, %r1, %r5;
	setp.ge.s32 	%p2, %r84, %r202;
	@%p2 bra 	$L__BB2_4;
	mul.lo.s32 	%r85, %r204, %r9;
	shl.b32 	%r86, %r85, 2;
	add.s32 	%r88, %r73, %r86;
	ld.shared.u32 	%r89, [%r88+-4];
	shl.b32 	%r90, %r204, 2;
	add.s32 	%r91, %r88, %r90;
	ld.shared.u32 	%r92, [%r91+-4];
	add.s32 	%r93, %r92, %r89;
	st.shared.u32 	[%r91+-4], %r93;
	add.s32 	%r94, %r88, %r10;
	ld.shared.u32 	%r95, [%r94+-4];
	add.s32 	%r96, %r94, %r90;
	ld.shared.u32 	%r97, [%r96+-4];
	add.s32 	%r98, %r97, %r95;
	st.shared.u32 	[%r96+-4], %r98;
$L__BB2_4:
	shl.b32 	%r204, %r204, 1;
	shr.u32 	%r16, %r202, 1;
	setp.gt.u32 	%p3, %r202, 1;
	mov.u32 	%r202, %r16;
	@%p3 bra 	$L__BB2_2;
$L__BB2_5:
	rem.s32 	%r18, %r1, %r5;
	setp.ne.s32 	%p4, %r18, 0;
	@%p4 bra 	$L__BB2_7;
	shl.b32 	%r99, %r2, 3;
	add.s32 	%r101, %r73, %r99;
	ld.shared.u32 	%r102, [%r101+-4];
	mul.wide.s32 	%rd10, %r6, 4;
	add.s64 	%rd11, %rd2, %rd10;
	st.global.u32 	[%rd11], %r102;
	sub.s32 	%r104, %r101, %r10;
	mov.b32 	%r105, 0;
	st.shared.u32 	[%r104+-4], %r105;
	st.shared.u32 	[%r101+-4], %r105;
$L__BB2_7:
	setp.ne.s32 	%p5, %r18, 0;
	bar.sync 	0;
	mul.wide.s32 	%rd12, %r4, 4;
	add.s64 	%rd13, %rd2, %rd12;
	ld.global.u32 	%r106, [%rd13];
	mul.lo.s32 	%r19, %r2, 3;
	add.s32 	%r107, %r11, %r10;
	st.shared.u32 	[%r107], %r106;
	ld.global.u32 	%r108, [%rd13+4];
	st.shared.u32 	[%r107+4], %r108;
	setp.ge.s32 	%p6, %r56, %r2;
	or.pred  	%p7, %p5, %p6;
	@%p7 bra 	$L__BB2_20;
	sub.s32 	%r20, %r2, %r56;
	and.b32  	%r21, %r20, 15;
	sub.s32 	%r109, %r56, %r2;
	setp.gt.u32 	%p8, %r109, -16;
	mov.u32 	%r208, %r56;
	@%p8 bra 	$L__BB2_11;
	and.b32  	%r110, %r20, -16;
	neg.s32 	%r206, %r110;
	shl.b32 	%r111, %r56, 2;
	mad.lo.s32 	%r112, %r2, 12, %r111;
	add.s32 	%r114, %r112, %r73;
	add.s32 	%r205, %r114, 32;
	mov.u32 	%r208, %r56;
$L__BB2_10:
	.pragma "nounroll";
	mov.b32 	%r115, 0;
	st.shared.u32 	[%r205+-32], %r115;
	st.shared.u32 	[%r205+-28], %r115;
	st.shared.u32 	[%r205+-24], %r115;
	st.shared.u32 	[%r205+-20], %r115;
	st.shared.u32 	[%r205+-16], %r115;
	st.shared.u32 	[%r205+-12], %r115;
	st.shared.u32 	[%r205+-8], %r115;
	st.shared.u32 	[%r205+-4], %r115;
	st.shared.u32 	[%r205], %r115;
	st.shared.u32 	[%r205+4], %r115;
	st.shared.u32 	[%r205+8], %r115;
	st.shared.u32 	[%r205+12], %r115;
	st.shared.u32 	[%r205+16], %r115;
	st.shared.u32 	[%r205+20], %r115;
	st.shared.u32 	[%r205+24], %r115;
	st.shared.u32 	[%r205+28], %r115;
	add.s32 	%r208, %r208, 16;
	add.s32 	%r206, %r206, 16;
	add.s32 	%r205, %r205, 64;
	setp.ne.s32 	%p9, %r206, 0;
	@%p9 bra 	$L__BB2_10;
$L__BB2_11:
	setp.eq.s32 	%p10, %r21, 0;
	@%p10 bra 	$L__BB2_20;
	and.b32  	%r31, %r20, 7;
	setp.lt.u32 	%p11, %r21, 8;
	@%p11 bra 	$L__BB2_14;
	add.s32 	%r116, %r208, %r19;
	shl.b32 	%r117, %r116, 2;
	add.s32 	%r119, %r73, %r117;
	mov.b32 	%r120, 0;
	st.shared.u32 	[%r119], %r120;
	st.shared.u32 	[%r119+4], %r120;
	st.shared.u32 	[%r119+8], %r120;
	st.shared.u32 	[%r119+12], %r120;
	st.shared.u32 	[%r119+16], %r120;
	st.shared.u32 	[%r119+20], %r120;
	st.shared.u32 	[%r119+24], %r120;
	st.shared.u32 	[%r119+28], %r120;
	add.s32 	%r208, %r208, 8;
$L__BB2_14:
	setp.eq.s32 	%p12, %r31, 0;
	@%p12 bra 	$L__BB2_20;
	and.b32  	%r34, %r20, 3;
	setp.lt.u32 	%p13, %r31, 4;
	@%p13 bra 	$L__BB2_17;
	add.s32 	%r121, %r208, %r19;
	shl.b32 	%r122, %r121, 2;
	add.s32 	%r124, %r73, %r122;
	mov.b32 	%r125, 0;
	st.shared.u32 	[%r124], %r125;
	st.shared.u32 	[%r124+4], %r125;
	st.shared.u32 	[%r124+8], %r125;
	st.shared.u32 	[%r124+12], %r125;
	add.s32 	%r208, %r208, 4;
$L__BB2_17:
	setp.eq.s32 	%p14, %r34, 0;
	@%p14 bra 	$L__BB2_20;
	shl.b32 	%r126, %r208, 2;
	mad.lo.s32 	%r127, %r2, 12, %r126;
	add.s32 	%r212, %r73, %r127;
	neg.s32 	%r211, %r34;
$L__BB2_19:
	.pragma "nounroll";
	mov.b32 	%r129, 0;
	st.shared.u32 	[%r212], %r129;
	add.s32 	%r212, %r212, 4;
	add.s32 	%r211, %r211, 1;
	setp.ne.s32 	%p15, %r211, 0;
	@%p15 bra 	$L__BB2_19;
$L__BB2_20:
	setp.lt.s32 	%p16, %r213, 1;
	mov.b32 	%r215, 1;
	@%p16 bra 	$L__BB2_25;
	mov.b32 	%r215, 1;
$L__BB2_22:
	bar.sync 	0;
	setp.ge.s32 	%p17, %r18, %r213;
	@%p17 bra 	$L__BB2_24;
	mad.lo.s32 	%r132, %r215, %r9, %r19;
	shl.b32 	%r133, %r132, 2;
	add.s32 	%r135, %r73, %r133;
	ld.shared.u32 	%r136, [%r135+-4];
	shl.b32 	%r137, %r215, 2;
	add.s32 	%r138, %r135, %r137;
	ld.shared.u32 	%r139, [%r138+-4];
	add.s32 	%r140, %r139, %r136;
	st.shared.u32 	[%r138+-4], %r140;
$L__BB2_24:
	shl.b32 	%r215, %r215, 1;
	shr.u32 	%r46, %r213, 1;
	setp.gt.u32 	%p18, %r213, 1;
	mov.u32 	%r213, %r46;
	@%p18 bra 	$L__BB2_22;
$L__BB2_25:
	setp.ne.s32 	%p19, %r18, 0;
	@%p19 bra 	$L__BB2_27;
	add.s32 	%r141, %r56, %r19;
	shl.b32 	%r142, %r141, 2;
	add.s32 	%r144, %r73, %r142;
	ld.shared.u32 	%r145, [%r144+-4];
	sub.s32 	%r146, %r57, %r145;
	st.global.u32 	[%rd1], %r146;
	shl.b32 	%r147, %r2, 4;
	add.s32 	%r148, %r73, %r147;
	mov.b32 	%r149, 0;
	st.shared.u32 	[%r148+-4], %r149;
$L__BB2_27:
	setp.lt.s32 	%p20, %r2, 2;
	@%p20 bra 	$L__BB2_32;
	mov.b32 	%r216, 1;
$L__BB2_29:
	shr.u32 	%r215, %r215, 1;
	bar.sync 	0;
	setp.ge.s32 	%p21, %r18, %r216;
	@%p21 bra 	$L__BB2_31;
	mad.lo.s32 	%r151, %r215, %r9, %r19;
	shl.b32 	%r152, %r151, 2;
	add.s32 	%r154, %r73, %r152;
	ld.shared.u32 	%r155, [%r154+-4];
	shl.b32 	%r156, %r215, 2;
	add.s32 	%r157, %r154, %r156;
	ld.shared.u32 	%r158, [%r157+-4];
	st.shared.u32 	[%r154+-4], %r158;
	add.s32 	%r159, %r158, %r155;
	st.shared.u32 	[%r157+-4], %r159;
$L__BB2_31:
	shl.b32 	%r216, %r216, 1;
	setp.lt.s32 	%p22, %r216, %r2;
	@%p22 bra 	$L__BB2_29;
$L__BB2_32:
	setp.lt.s32 	%p23, %r2, 2;
	bar.sync 	0;
	@%p23 bra 	$L__BB2_37;
	mov.b32 	%r218, 1;
$L__BB2_34:
	shr.u32 	%r204, %r204, 1;
	bar.sync 	0;
	setp.ge.s32 	%p24, %r18, %r218;
	@%p24 bra 	$L__BB2_36;
	mul.lo.s32 	%r161, %r204, %r9;
	shl.b32 	%r162, %r161, 2;
	add.s32 	%r164, %r73, %r162;
	ld.shared.u32 	%r165, [%r164+-4];
	shl.b32 	%r166, %r204, 2;
	add.s32 	%r167, %r164, %r166;
	ld.shared.u32 	%r168, [%r167+-4];
	st.shared.u32 	[%r164+-4], %r168;
	add.s32 	%r169, %r168, %r165;
	st.shared.u32 	[%r167+-4], %r169;
	add.s32 	%r170, %r164, %r10;
	ld.shared.u32 	%r171, [%r170+-4];
	add.s32 	%r172, %r170, %r166;
	ld.shared.u32 	%r173, [%r172+-4];
	st.shared.u32 	[%r170+-4], %r173;
	add.s32 	%r174, %r173, %r171;
	st.shared.u32 	[%r172+-4], %r174;
$L__BB2_36:
	shl.b32 	%r218, %r218, 1;
	setp.lt.s32 	%p25, %r218, %r2;
	@%p25 bra 	$L__BB2_34;
$L__BB2_37:
	cvta.to.global.u64 	%rd14, %rd3;
	bar.sync 	0;
	ld.shared.u32 	%r175, [%r8];
	mul.lo.s32 	%r176, %r6, %r2;
	add.s32 	%r177, %r175, %r176;
	add.s32 	%r178, %r6, %r19;
	shl.b32 	%r179, %r178, 2;
	add.s32 	%r181, %r73, %r179;
	ld.shared.u32 	%r182, [%r181];
	sub.s32 	%r183, %r177, %r182;
	ld.shared.u32 	%r184, [%r11];
	sub.s32 	%r185, 1, %r184;
	mul.lo.s32 	%r186, %r185, %r183;
	ld.shared.u32 	%r187, [%r7];
	add.s32 	%r188, %r187, %r182;
	ld.global.u32 	%r189, [%rd1];
	add.s32 	%r190, %r188, %r189;
	mad.lo.s32 	%r191, %r190, %r184, %r186;
	ld.shared.u32 	%r192, [%r8+4];
	add.s32 	%r193, %r192, %r176;
	sub.s32 	%r194, %r193, %r182;
	ld.shared.u32 	%r195, [%r11+4];
	sub.s32 	%r196, 1, %r195;
	mul.lo.s32 	%r197, %r196, %r194;
	ld.shared.u32 	%r198, [%r7+4];
	add.s32 	%r199, %r198, %r182;
	add.s32 	%r200, %r199, %r189;
	mad.lo.s32 	%r201, %r200, %r195, %r197;
	add.s64 	%rd16, %rd14, %rd8;
	st.global.u32 	[%rd16], %r191;
	st.global.u32 	[%rd16+4], %r201;
	ret;

}


// ===== COMPILED SASS (sm_100) =====

	.target	sm_100

	.elftype	@"ET_EXEC"


//--------------------- .note.nv.tkinfo           --------------------------
	.section	.note.nv.tkinfo,"",@"SHT_NOTE"
	.sectionflags	@"SHF_NOTE_NV_TKINFO"
	.tkinfo
        /*0018*/ 	.word	0x00000002
        /*0030*/ 	.string	""
        /*0030*/ 	.string	"ptxas"
        /*0030*/ 	.string	"Cuda compilation tools, release 13.0, V13.0.88"
        /*0030*/ 	.string	"Build cuda_13.0.r13.0/compiler.36424714_0"
        /*0030*/ 	.string	"-arch sm_100 -m 64 "



//--------------------- .note.nv.cuinfo           --------------------------
	.section	.note.nv.cuinfo,"",@"SHT_NOTE"
	.sectionflags	@"SHF_NOTE_NV_CUINFO"
        /*0018*/ 	.short	0x0002
        /*001a*/ 	.short	0x0064
        /*001c*/ 	.short	0x0082
	.zero		2


//--------------------- .nv.info                  --------------------------
	.section	.nv.info,"",@"SHT_CUDA_INFO"
	.align	4


	//----- nvinfo : EIATTR_REGCOUNT
	.align		4
        /*0000*/ 	.byte	0x04, 0x2f
        /*0002*/ 	.short	(.L_1 - .L_0)
	.align		4
.L_0:
        /*0004*/ 	.word	index@(_Z11copyByIndexPiS_S_i)
        /*0008*/ 	.word	0x0000000a


	//----- nvinfo : EIATTR_FRAME_SIZE
	.align		4
.L_1:
        /*000c*/ 	.byte	0x04, 0x11
        /*000e*/ 	.short	(.L_3 - .L_2)
	.align		4
.L_2:
        /*0010*/ 	.word	index@(_Z11copyByIndexPiS_S_i)
        /*0014*/ 	.word	0x00000000


	//----- nvinfo : EIATTR_REGCOUNT
	.align		4
.L_3:
        /*0018*/ 	.byte	0x04, 0x2f
        /*001a*/ 	.short	(.L_5 - .L_4)
	.align		4
.L_4:
        /*001c*/ 	.word	index@(_Z14copyByIdentityPiS_i)
        /*0020*/ 	.word	0x0000000a


	//----- nvinfo : EIATTR_FRAME_SIZE
	.align		4
.L_5:
        /*0024*/ 	.byte	0x04, 0x11
        /*0026*/ 	.short	(.L_7 - .L_6)
	.align		4
.L_6:
        /*0028*/ 	.word	index@(_Z14copyByIdentityPiS_i)
        /*002c*/ 	.word	0x00000000


	//----- nvinfo : EIATTR_REGCOUNT
	.align		4
.L_7:
        /*0030*/ 	.byte	0x04, 0x2f
        /*0032*/ 	.short	(.L_9 - .L_8)
	.align		4
.L_8:
        /*0034*/ 	.word	index@(_Z4scanPiS_S_S_S_iii)
        /*0038*/ 	.word	0x0000001c


	//----- nvinfo : EIATTR_FRAME_SIZE
	.align		4
.L_9:
        /*003c*/ 	.byte	0x04, 0x11
        /*003e*/ 	.short	(.L_11 - .L_10)
	.align		4
.L_10:
        /*0040*/ 	.word	index@(_Z4scanPiS_S_S_S_iii)
        /*0044*/ 	.word	0x00000000


	//----- nvinfo : EIATTR_MIN_STACK_SIZE
	.align		4
.L_11:
        /*0048*/ 	.byte	0x04, 0x12
        /*004a*/ 	.short	(.L_13 - .L_12)
	.align		4
.L_12:
        /*004c*/ 	.word	index@(_Z4scanPiS_S_S_S_iii)
        /*0050*/ 	.word	0x00000000


	//----- nvinfo : EIATTR_MIN_STACK_SIZE
	.align		4
.L_13:
        /*0054*/ 	.byte	0x04, 0x12
        /*0056*/ 	.short	(.L_15 - .L_14)
	.align		4
.L_14:
        /*0058*/ 	.word	index@(_Z14copyByIdentityPiS_i)
        /*005c*/ 	.word	0x00000000


	//----- nvinfo : EIATTR_MIN_STACK_SIZE
	.align		4
.L_15:
        /*0060*/ 	.byte	0x04, 0x12
        /*0062*/ 	.short	(.L_17 - .L_16)
	.align		4
.L_16:
        /*0064*/ 	.word	index@(_Z11copyByIndexPiS_S_i)
        /*0068*/ 	.word	0x00000000
.L_17:


//--------------------- .nv.compat                --------------------------
	.section	.nv.compat,"",@"SHT_CUDA_COMPAT_INFO"
	.align	4
        /*0000*/ 	.byte	0x02, 0x09, 0x00, 0x00, 0x02, 0x02, 0x01, 0x00, 0x02, 0x05, 0x05, 0x00, 0x03, 0x07, 0x01, 0x01
        /*0010*/ 	.byte	0x02, 0x03, 0x00, 0x00, 0x02, 0x06, 0x01, 0x00, 0x04, 0x0b, 0x08, 0x00, 0x09, 0x00, 0x00, 0x00
        /*0020*/ 	.byte	0x00, 0x00, 0x00, 0x00


//--------------------- .nv.info._Z4scanPiS_S_S_S_iii --------------------------
	.section	.nv.info._Z4scanPiS_S_S_S_iii,"",@"SHT_CUDA_INFO"
	.sectionflags	@""
	.align	4


	//----- nvinfo : EIATTR_CUDA_API_VERSION
	.align		4
        /*0000*/ 	.byte	0x04, 0x37
        /*0002*/ 	.short	(.L_19 - .L_18)
.L_18:
        /*0004*/ 	.word	0x00000082


	//----- nvinfo : EIATTR_KPARAM_INFO
	.align		4
.L_19:
        /*0008*/ 	.byte	0x04, 0x17
        /*000a*/ 	.short	(.L_21 - .L_20)
.L_20:
        /*000c*/ 	.word	0x00000000
        /*0010*/ 	.short	0x0007
        /*0012*/ 	.short	0x0030
        /*0014*/ 	.byte	0x00, 0xf0, 0x11, 0x00


	//----- nvinfo : EIATTR_KPARAM_INFO
	.align		4
.L_21:
        /*0018*/ 	.byte	0x04, 0x17
        /*001a*/ 	.short	(.L_23 - .L_22)
.L_22:
        /*001c*/ 	.word	0x00000000
        /*0020*/ 	.short	0x0006
        /*0022*/ 	.short	0x002c
        /*0024*/ 	.byte	0x00, 0xf0, 0x11, 0x00


	//----- nvinfo : EIATTR_KPARAM_INFO
	.align		4
.L_23:
        /*0028*/ 	.byte	0x04, 0x17
        /*002a*/ 	.short	(.L_25 - .L_24)
.L_24:
        /*002c*/ 	.word	0x00000000
        /*0030*/ 	.short	0x0005
        /*0032*/ 	.short	0x0028
        /*0034*/ 	.byte	0x00, 0xf0, 0x11, 0x00


	//----- nvinfo : EIATTR_KPARAM_INFO
	.align		4
.L_25:
        /*0038*/ 	.byte	0x04, 0x17
        /*003a*/ 	.short	(.L_27 - .L_26)
.L_26:
        /*003c*/ 	.word	0x00000000
        /*0040*/ 	.short	0x0004
        /*0042*/ 	.short	0x0020
        /*0044*/ 	.byte	0x00, 0xf5, 0x21, 0x00


	//----- nvinfo : EIATTR_KPARAM_INFO
	.align		4
.L_27:
        /*0048*/ 	.byte	0x04, 0x17
        /*004a*/ 	.short	(.L_29 - .L_28)
.L_28:
        /*004c*/ 	.word	0x00000000
        /*0050*/ 	.short	0x0003
        /*0052*/ 	.short	0x0018
        /*0054*/ 	.byte	0x00, 0xf5, 0x21, 0x00


	//----- nvinfo : EIATTR_KPARAM_INFO
	.align		4
.L_29:
        /*0058*/ 	.byte	0x04, 0x17
        /*005a*/ 	.short	(.L_31 - .L_30)
.L_30:
        /*005c*/ 	.word	0x00000000
        /*0060*/ 	.short	0x0002
        /*0062*/ 	.short	0x0010
        /*0064*/ 	.byte	0x00, 0xf5, 0x21, 0x00


	//----- nvinfo : EIATTR_KPARAM_INFO
	.align		4
.L_31:
        /*0068*/ 	.byte	0x04, 0x17
        /*006a*/ 	.short	(.L_33 - .L_32)
.L_32:
        /*006c*/ 	.word	0x00000000
        /*0070*/ 	.short	0x0001
        /*0072*/ 	.short	0x0008
        /*0074*/ 	.byte	0x00, 0xf5, 0x21, 0x00


	//----- nvinfo : EIATTR_KPARAM_INFO
	.align		4
.L_33:
        /*0078*/ 	.byte	0x04, 0x17
        /*007a*/ 	.short	(.L_35 - .L_34)
.L_34:
        /*007c*/ 	.word	0x00000000
        /*0080*/ 	.short	0x0000
        /*0082*/ 	.short	0x0000
        /*0084*/ 	.byte	0x00, 0xf5, 0x21, 0x00


	//----- nvinfo : EIATTR_SPARSE_MMA_MASK
	.align		4
.L_35:
        /*0088*/ 	.byte	0x03, 0x50
        /*008a*/ 	.short	0x0000


	//----- nvinfo : EIATTR_MAXREG_COUNT
	.align		4
        /*008c*/ 	.byte	0x03, 0x1b
        /*008e*/ 	.short	0x00ff


	//----- nvinfo : EIATTR_NUM_BARRIERS
	.align		4
        /*0090*/ 	.byte	0x02, 0x4c
        /*0092*/ 	.byte	0x01
	.zero		1


	//----- nvinfo : EIATTR_MERCURY_ISA_VERSION
	.align		4
        /*0094*/ 	.byte	0x03, 0x5f
        /*0096*/ 	.short	0x0101


	//----- nvinfo : EIATTR_VRC_CTA_INIT_COUNT
	.align		4
        /*0098*/ 	.byte	0x02, 0x4a
	.zero		1
	.zero		1


	//----- nvinfo : EIATTR_EXIT_INSTR_OFFSETS
	.align		4
        /*009c*/ 	.byte	0x04, 0x1c
        /*009e*/ 	.short	(.L_37 - .L_36)


	//   ....[0]....
.L_36:
        /*00a0*/ 	.word	0x00001990


	//----- nvinfo : EIATTR_CRS_STACK_SIZE
	.align		4
.L_37:
        /*00a4*/ 	.byte	0x04, 0x1e
        /*00a6*/ 	.short	(.L_39 - .L_38)
.L_38:
        /*00a8*/ 	.word	0x00000000


	//----- nvinfo : EIATTR_CBANK_PARAM_SIZE
	.align		4
.L_39:
        /*00ac*/ 	.byte	0x03, 0x19
        /*00ae*/ 	.short	0x0034


	//----- nvinfo : EIATTR_PARAM_CBANK
	.align		4
        /*00b0*/ 	.byte	0x04, 0x0a
        /*00b2*/ 	.short	(.L_41 - .L_40)
	.align		4
.L_40:
        /*00b4*/ 	.word	index@(.nv.constant0._Z4scanPiS_S_S_S_iii)
        /*00b8*/ 	.short	0x0380
        /*00ba*/ 	.short	0x0034


	//----- nvinfo : EIATTR_SW_WAR
	.align		4
.L_41:
        /*00bc*/ 	.byte	0x04, 0x36
        /*00be*/ 	.short	(.L_43 - .L_42)
.L_42:
        /*00c0*/ 	.word	0x00000008
.L_43:


//--------------------- .nv.info._Z14copyByIdentityPiS_i --------------------------
	.section	.nv.info._Z14copyByIdentityPiS_i,"",@"SHT_CUDA_INFO"
	.sectionflags	@""
	.align	4


	//----- nvinfo : EIATTR_CUDA_API_VERSION
	.align		4
        /*0000*/ 	.byte	0x04, 0x37
        /*0002*/ 	.short	(.L_45 - .L_44)
.L_44:
        /*0004*/ 	.word	0x00000082


	//----- nvinfo : EIATTR_KPARAM_INFO
	.align		4
.L_45:
        /*0008*/ 	.byte	0x04, 0x17
        /*000a*/ 	.short	(.L_47 - .L_46)
.L_46:
        /*000c*/ 	.word	0x00000000
        /*0010*/ 	.short	0x0002
        /*0012*/ 	.short	0x0010
        /*0014*/ 	.byte	0x00, 0xf0, 0x11, 0x00


	//----- nvinfo : EIATTR_KPARAM_INFO
	.align		4
.L_47:
        /*0018*/ 	.byte	0x04, 0x17
        /*001a*/ 	.short	(.L_49 - .L_48)
.L_48:
        /*001c*/ 	.word	0x00000000
        /*0020*/ 	.short	0x0001
        /*0022*/ 	.short	0x0008
        /*0024*/ 	.byte	0x00, 0xf5, 0x21, 0x00


	//----- nvinfo : EIATTR_KPARAM_INFO
	.align		4
.L_49:
        /*0028*/ 	.byte	0x04, 0x17
        /*002a*/ 	.short	(.L_51 - .L_50)
.L_50:
        /*002c*/ 	.word	0x00000000
        /*0030*/ 	.short	0x0000
        /*0032*/ 	.short	0x0000
        /*0034*/ 	.byte	0x00, 0xf5, 0x21, 0x00


	//----- nvinfo : EIATTR_SPARSE_MMA_MASK
	.align		4
.L_51:
        /*0038*/ 	.byte	0x03, 0x50
        /*003a*/ 	.short	0x0000


	//----- nvinfo : EIATTR_MAXREG_COUNT
	.align		4
        /*003c*/ 	.byte	0x03, 0x1b
        /*003e*/ 	.short	0x00ff


	//----- nvinfo : EIATTR_MERCURY_ISA_VERSION
	.align		4
        /*0040*/ 	.byte	0x03, 0x5f
        /*0042*/ 	.short	0x0101


	//----- nvinfo : EIATTR_VRC_CTA_INIT_COUNT
	.align		4
        /*0044*/ 	.byte	0x02, 0x4a
	.zero		1
	.zero		1


	//----- nvinfo : EIATTR_EXIT_INSTR_OFFSETS
	.align		4
        /*0048*/ 	.byte	0x04, 0x1c
        /*004a*/ 	.short	(.L_53 - .L_52)


	//   ....[0]....
.L_52:
        /*004c*/ 	.word	0x00000070


	//   ....[1]....
        /*0050*/ 	.word	0x000000f0


	//----- nvinfo : EIATTR_CBANK_PARAM_SIZE
	.align		4
.L_53:
        /*0054*/ 	.byte	0x03, 0x19
        /*0056*/ 	.short	0x0014


	//----- nvinfo : EIATTR_PARAM_CBANK
	.align		4
        /*0058*/ 	.byte	0x04, 0x0a
        /*005a*/ 	.short	(.L_55 - .L_54)
	.align		4
.L_54:
        /*005c*/ 	.word	index@(.nv.constant0._Z14copyByIdentityPiS_i)
        /*0060*/ 	.short	0x0380
        /*0062*/ 	.short	0x0014


	//----- nvinfo : EIATTR_SW_WAR
	.align		4
.L_55:
        /*0064*/ 	.byte	0x04, 0x36
        /*0066*/ 	.short	(.L_57 - .L_56)
.L_56:
        /*0068*/ 	.word	0x00000008
.L_57:


//--------------------- .nv.info._Z11copyByIndexPiS_S_i --------------------------
	.section	.nv.info._Z11copyByIndexPiS_S_i,"",@"SHT_CUDA_INFO"
	.sectionflags	@""
	.align	4


	//----- nvinfo : EIATTR_CUDA_API_VERSION
	.align		4
        /*0000*/ 	.byte	0x04, 0x37
        /*0002*/ 	.short	(.L_59 - .L_58)
.L_58:
        /*0004*/ 	.word	0x00000082


	//----- nvinfo : EIATTR_KPARAM_INFO
	.align		4
.L_59:
        /*0008*/ 	.byte	0x04, 0x17
        /*000a*/ 	.short	(.L_61 - .L_60)
.L_60:
        /*000c*/ 	.word	0x00000000
        /*0010*/ 	.short	0x0003
        /*0012*/ 	.short	0x0018
        /*0014*/ 	.byte	0x00, 0xf0, 0x11, 0x00


	//----- nvinfo : EIATTR_KPARAM_INFO
	.align		4
.L_61:
        /*0018*/ 	.byte	0x04, 0x17
        /*001a*/ 	.short	(.L_63 - .L_62)
.L_62:
        /*001c*/ 	.word	0x00000000
        /*0020*/ 	.short	0x0002
        /*0022*/ 	.short	0x0010
        /*0024*/ 	.byte	0x00, 0xf5, 0x21, 0x00


	//----- nvinfo : EIATTR_KPARAM_INFO
	.align		4
.L_63:
        /*0028*/ 	.byte	0x04, 0x17
        /*002a*/ 	.short	(.L_65 - .L_64)
.L_64:
        /*002c*/ 	.word	0x00000000
        /*0030*/ 	.short	0x0001
        /*0032*/ 	.short	0x0008
        /*0034*/ 	.byte	0x00, 0xf5, 0x21, 0x00


	//----- nvinfo : EIATTR_KPARAM_INFO
	.align		4
.L_65:
        /*0038*/ 	.byte	0x04, 0x17
        /*003a*/ 	.short	(.L_67 - .L_66)
.L_66:
        /*003c*/ 	.word	0x00000000
        /*0040*/ 	.short	0x0000
        /*0042*/ 	.short	0x0000
        /*0044*/ 	.byte	0x00, 0xf5, 0x21, 0x00


	//----- nvinfo : EIATTR_SPARSE_MMA_MASK
	.align		4
.L_67:
        /*0048*/ 	.byte	0x03, 0x50
        /*004a*/ 	.short	0x0000


	//----- nvinfo : EIATTR_MAXREG_COUNT
	.align		4
        /*004c*/ 	.byte	0x03, 0x1b
        /*004e*/ 	.short	0x00ff


	//----- nvinfo : EIATTR_MERCURY_ISA_VERSION
	.align		4
        /*0050*/ 	.byte	0x03, 0x5f
        /*0052*/ 	.short	0x0101


	//----- nvinfo : EIATTR_VRC_CTA_INIT_COUNT
	.align		4
        /*0054*/ 	.byte	0x02, 0x4a
	.zero		1
	.zero		1


	//----- nvinfo : EIATTR_EXIT_INSTR_OFFSETS
	.align		4
        /*0058*/ 	.byte	0x04, 0x1c
        /*005a*/ 	.short	(.L_69 - .L_68)


	//   ....[0]....
.L_68:
        /*005c*/ 	.word	0x00000070


	//   ....[1]....
        /*0060*/ 	.word	0x00000120


	//----- nvinfo : EIATTR_CBANK_PARAM_SIZE
	.align		4
.L_69:
        /*0064*/ 	.byte	0x03, 0x19
        /*0066*/ 	.short	0x001c


	//----- nvinfo : EIATTR_PARAM_CBANK
	.align		4
        /*0068*/ 	.byte	0x04, 0x0a
        /*006a*/ 	.short	(.L_71 - .L_70)
	.align		4
.L_70:
        /*006c*/ 	.word	index@(.nv.constant0._Z11copyByIndexPiS_S_i)
        /*0070*/ 	.short	0x0380
        /*0072*/ 	.short	0x001c


	//----- nvinfo : EIATTR_SW_WAR
	.align		4
.L_71:
        /*0074*/ 	.byte	0x04, 0x36
        /*0076*/ 	.short	(.L_73 - .L_72)
.L_72:
        /*0078*/ 	.word	0x00000008
.L_73:


//--------------------- .nv.callgraph             --------------------------
	.section	.nv.callgraph,"",@"SHT_CUDA_CALLGRAPH"
	.align	4
	.sectionentsize	8
	.align		4
        /*0000*/ 	.word	0x00000000
	.align		4
        /*0004*/ 	.word	0xffffffff
	.align		4
        /*0008*/ 	.word	0x00000000
	.align		4
        /*000c*/ 	.word	0xfffffffe
	.align		4
        /*0010*/ 	.word	0x00000000
	.align		4
        /*0014*/ 	.word	0xfffffffd
	.align		4
        /*0018*/ 	.word	0x00000000
	.align		4
        /*001c*/ 	.word	0xfffffffc


//--------------------- .text._Z4scanPiS_S_S_S_iii --------------------------
	.section	.text._Z4scanPiS_S_S_S_iii,"ax",@progbits
	.align	128
        .global         _Z4scanPiS_S_S_S_iii
        .type           _Z4scanPiS_S_S_S_iii,@function
        .size           _Z4scanPiS_S_S_S_iii,(.L_x_24 - _Z4scanPiS_S_S_S_iii)
        .other          _Z4scanPiS_S_S_S_iii,@"STO_CUDA_ENTRY STV_DEFAULT"
_Z4scanPiS_S_S_S_iii:
.text._Z4scanPiS_S_S_S_iii:
[----:B------:R-:W-:Y:S01]  /*0000*/  LDC R1, c[0x0][0x37c] ;  /* 0x0000df00ff017b82 */ /* 0x000fe20000000800 */
[----:B------:R-:W0:Y:S07]  /*0010*/  S2R R3, SR_TID.X ;  /* 0x0000000000037919 */ /* 0x000e2e0000002100 */
[----:B------:R-:W0:Y:S01]  /*0020*/  S2UR UR4, SR_CTAID.X ;  /* 0x00000000000479c3 */ /* 0x000e220000002500 */
[----:B------:R-:W1:Y:S07]  /*0030*/  LDCU.64 UR6, c[0x0][0x358] ;  /* 0x00006b00ff0677ac */ /* 0x000e6e0008000a00 */
[----:B------:R-:W0:Y:S08]  /*0040*/  LDC R4, c[0x0][0x360] ;  /* 0x0000d800ff047b82 */ /* 0x000e300000000800 */
[----:B------:R-:W2:Y:S08]  /*0050*/  LDC.64 R6, c[0x0][0x388] ;  /* 0x0000e200ff067b82 */ /* 0x000eb00000000a00 */
[----:B------:R-:W3:Y:S01]  /*0060*/  LDC R5, c[0x0][0x3ac] ;  /* 0x0000eb00ff057b82 */ /* 0x000ee20000000800 */
[----:B0-----:R-:W-:-:S07]  /*0070*/  IMAD R4, R4, UR4, R3 ;  /* 0x0000000404047c24 */ /* 0x001fce000f8e0203 */
[----:B------:R-:W0:Y:S01]  /*0080*/  LDC R14, c[0x0][0x3b0] ;  /* 0x0000ec00ff0e7b82 */ /* 0x000e220000000800 */
[----:B------:R-:W-:-:S04]  /*0090*/  IMAD.SHL.U32 R2, R4, 0x2, RZ ;  /* 0x0000000204027824 */ /* 0x000fc800078e00ff */
[----:B--2---:R-:W-:-:S05]  /*00a0*/  IMAD.WIDE R6, R2, 0x4, R6 ;  /* 0x0000000402067825 */ /* 0x004fca00078e0206 */
[----:B-1----:R-:W2:Y:S04]  /*00b0*/  LDG.E R8, desc[UR6][R6.64] ;  /* 0x0000000606087981 */ /* 0x002ea8000c1e1900 */
[----:B------:R0:W4:Y:S01]  /*00c0*/  LDG.E R9, desc[UR6][R6.64+0x4] ;  /* 0x0000040606097981 */ /* 0x000122000c1e1900 */
[----:B---3--:R-:W-:-:S04]  /*00d0*/  IABS R12, R5 ;  /* 0x00000005000c7213 */ /* 0x008fc80000000000 */
[----:B------:R-:W1:Y:S01]  /*00e0*/  I2F.RP R0, R12 ;  /* 0x0000000c00007306 */ /* 0x000e620000209400 */
[----:B0-----:R-:W-:-:S07]  /*00f0*/  IABS R6, R14 ;  /* 0x0000000e00067213 */ /* 0x001fce0000000000 */
[----:B-1----:R-:W0:Y:S02]  /*0100*/  MUFU.RCP R0, R0 ;  /* 0x0000000000007308 */ /* 0x002e240000001000 */
[----:B0-----:R-:W-:-:S06]  /*0110*/  VIADD R10, R0, 0xffffffe ;  /* 0x0ffffffe000a7836 */ /* 0x001fcc0000000000 */
[----:B------:R0:W1:Y:S02]  /*0120*/  F2I.FTZ.U32.TRUNC.NTZ R11, R10 ;  /* 0x0000000a000b7305 */ /* 0x000064000021f000 */
[----:B0-----:R-:W-:Y:S02]  /*0130*/  IMAD.MOV.U32 R10, RZ, RZ, RZ ;  /* 0x000000ffff0a7224 */ /* 0x001fe400078e00ff */
[----:B-1----:R-:W-:-:S04]  /*0140*/  IMAD.MOV R3, RZ, RZ, -R11 ;  /* 0x000000ffff037224 */ /* 0x002fc800078e0a0b */
[----:B------:R-:W-:-:S04]  /*0150*/  IMAD R3, R3, R12, RZ ;  /* 0x0000000c03037224 */ /* 0x000fc800078e02ff */
[----:B------:R-:W-:Y:S01]  /*0160*/  IMAD.HI.U32 R11, R11, R3, R10 ;  /* 0x000000030b0b7227 */ /* 0x000fe200078e000a */
[----:B------:R-:W-:Y:S01]  /*0170*/  MOV R3, R6 ;  /* 0x0000000600037202 */ /* 0x000fe20000000f00 */
[----:B------:R-:W0:Y:S04]  /*0180*/  LDC R10, c[0x0][0x3a8] ;  /* 0x0000ea00ff0a7b82 */ /* 0x000e280000000800 */
[----:B------:R-:W-:-:S04]  /*0190*/  IMAD.HI.U32 R0, R11, R3, RZ ;  /* 0x000000030b007227 */ /* 0x000fc800078e00ff */
[----:B------:R-:W-:-:S04]  /*01a0*/  IMAD.MOV R6, RZ, RZ, -R0 ;  /* 0x000000ffff067224 */ /* 0x000fc800078e0a00 */
[----:B------:R-:W-:-:S05]  /*01b0*/  IMAD R3, R12, R6, R3 ;  /* 0x000000060c037224 */ /* 0x000fca00078e0203 */
[----:B------:R-:W-:Y:S02]  /*01c0*/  ISETP.GT.U32.AND P1, PT, R12, R3, PT ;  /* 0x000000030c00720c */ /* 0x000fe40003f24070 */
[----:B0-----:R-:W-:-:S04]  /*01d0*/  IABS R11, R10 ;  /* 0x0000000a000b7213 */ /* 0x001fc80000000000 */
[----:B------:R-:W0:Y:S07]  /*01e0*/  I2F.RP R16, R11 ;  /* 0x0000000b00107306 */ /* 0x000e2e0000209400 */
[----:B------:R-:W-:Y:S02]  /*01f0*/  @!P1 IMAD.IADD R3, R3, 0x1, -R12 ;  /* 0x0000000103039824 */ /* 0x000fe400078e0a0c */
[----:B------:R-:W-:Y:S01]  /*0200*/  @!P1 VIADD R0, R0, 0x1 ;  /* 0x0000000100009836 */ /* 0x000fe20000000000 */
[----:B------:R-:W-:-:S02]  /*0210*/  ISETP.NE.AND P1, PT, R5, RZ, PT ;  /* 0x000000ff0500720c */ /* 0x000fc40003f25270 */
[----:B------:R-:W-:Y:S02]  /*0220*/  ISETP.GE.U32.AND P0, PT, R3, R12, PT ;  /* 0x0000000c0300720c */ /* 0x000fe40003f06070 */
[----:B------:R-:W-:-:S04]  /*0230*/  LOP3.LUT R3, R14, R5, RZ, 0x3c, !PT ;  /* 0x000000050e037212 */ /* 0x000fc800078e3cff */
[----:B------:R-:W-:Y:S01]  /*0240*/  ISETP.GE.AND P2, PT, R3, RZ, PT ;  /* 0x000000ff0300720c */ /* 0x000fe20003f46270 */
[----:B0-----:R-:W0:Y:S06]  /*0250*/  MUFU.RCP R16, R16 ;  /* 0x0000001000107308 */ /* 0x001e2c0000001000 */
[----:B------:R-:W-:-:S06]  /*0260*/  @P0 IADD3 R0, PT, PT, R0, 0x1, RZ ;  /* 0x0000000100000810 */ /* 0x000fcc0007ffe0ff */
[----:B------:R-:W-:Y:S01]  /*0270*/  @!P2 IMAD.MOV R0, RZ, RZ, -R0 ;  /* 0x000000ffff00a224 */ /* 0x000fe200078e0a00 */
[----:B------:R-:W-:-:S04]  /*0280*/  @!P1 LOP3.LUT R0, RZ, R5, RZ, 0x33, !PT ;  /* 0x00000005ff009212 */ /* 0x000fc800078e33ff */
[-C--:B------:R-:W-:Y:S01]  /*0290*/  IABS R12, R0.reuse ;  /* 0x00000000000c7213 */ /* 0x080fe20000000000 */
[----:B0-----:R-:W-:Y:S01]  /*02a0*/  VIADD R7, R16, 0xffffffe ;  /* 0x0ffffffe10077836 */ /* 0x001fe20000000000 */
[-C--:B------:R-:W-:Y:S02]  /*02b0*/  LEA.HI R3, R0, R0.reuse, RZ, 0x1 ;  /* 0x0000000000037211 */ /* 0x080fe400078f08ff */
[----:B------:R-:W0:Y:S01]  /*02c0*/  I2F.RP R6, R12 ;  /* 0x0000000c00067306 */ /* 0x000e220000209400 */
[----:B------:R-:W-:Y:S02]  /*02d0*/  IABS R16, R0 ;  /* 0x0000000000107213 */ /* 0x000fe40000000000 */
[----:B------:R-:W-:-:S04]  /*02e0*/  SHF.R.S32.HI R3, RZ, 0x1, R3 ;  /* 0x00000001ff037819 */ /* 0x000fc80000011403 */
[----:B------:R-:W-:Y:S01]  /*02f0*/  IABS R5, R3 ;  /* 0x0000000300057213 */ /* 0x000fe20000000000 */
[----:B------:R-:W-:Y:S08]  /*0300*/  F2I.FTZ.U32.TRUNC.NTZ R7, R7 ;  /* 0x0000000700077305 */ /* 0x000ff0000021f000 */
[----:B0-----:R-:W0:Y:S08]  /*0310*/  MUFU.RCP R6, R6 ;  /* 0x0000000600067308 */ /* 0x001e300000001000 */
[----:B------:R-:W1:Y:S01]  /*0320*/  I2F.RP R13, R5 ;  /* 0x00000005000d7306 */ /* 0x000e620000209400 */
[----:B0-----:R-:W-:Y:S01]  /*0330*/  VIADD R14, R6, 0xffffffe ;  /* 0x0ffffffe060e7836 */ /* 0x001fe20000000000 */
[----:B------:R-:W-:-:S06]  /*0340*/  IABS R6, R2 ;  /* 0x0000000200067213 */ /* 0x000fcc0000000000 */
[----:B------:R0:W3:Y:S08]  /*0350*/  F2I.FTZ.U32.TRUNC.NTZ R15, R14 ;  /* 0x0000000e000f7305 */ /* 0x0000f0000021f000 */
[----:B-1----:R-:W1:Y:S01]  /*0360*/  MUFU.RCP R13, R13 ;  /* 0x0000000d000d7308 */ /* 0x002e620000001000 */
[----:B0-----:R-:W-:Y:S01]  /*0370*/  IMAD.MOV.U32 R14, RZ, RZ, RZ ;  /* 0x000000ffff0e7224 */ /* 0x001fe200078e00ff */
[----:B---3--:R-:W-:-:S05]  /*0380*/  IADD3 R17, PT, PT, RZ, -R15, RZ ;  /* 0x8000000fff117210 */ /* 0x008fca0007ffe0ff */
[----:B------:R-:W-:-:S04]  /*0390*/  IMAD R17, R17, R12, RZ ;  /* 0x0000000c11117224 */ /* 0x000fc800078e02ff */
[----:B------:R-:W-:-:S04]  /*03a0*/  IMAD.HI.U32 R14, R15, R17, R14 ;  /* 0x000000110f0e7227 */ /* 0x000fc800078e000e */
[----:B------:R-:W-:Y:S01]  /*03b0*/  IMAD.MOV.U32 R15, RZ, RZ, R6 ;  /* 0x000000ffff0f7224 */ /* 0x000fe200078e0006 */
[----:B------:R-:W-:Y:S01]  /*03c0*/  IADD3 R6, PT, PT, RZ, -R16, RZ ;  /* 0x80000010ff067210 */ /* 0x000fe20007ffe0ff */
[----:B------:R-:W-:Y:S02]  /*03d0*/  IMAD.MOV R17, RZ, RZ, -R7 ;  /* 0x000000ffff117224 */ /* 0x000fe400078e0a07 */
[----:B------:R-:W-:-:S04]  /*03e0*/  IMAD.HI.U32 R14, R14, R15, RZ ;  /* 0x0000000f0e0e7227 */ /* 0x000fc800078e00ff */
[----:B------:R-:W-:Y:S02]  /*03f0*/  IMAD.MOV.U32 R16, RZ, RZ, R17 ;  /* 0x000000ffff107224 */ /* 0x000fe400078e0011 */
[----:B------:R-:W-:Y:S02]  /*0400*/  IMAD R14, R14, R6, R15 ;  /* 0x000000060e0e7224 */ /* 0x000fe400078e020f */
[----:B------:R-:W-:Y:S02]  /*0410*/  IMAD R15, R16, R11, RZ ;  /* 0x0000000b100f7224 */ /* 0x000fe400078e02ff */
[----:B------:R-:W-:Y:S01]  /*0420*/  IMAD.MOV.U32 R6, RZ, RZ, RZ ;  /* 0x000000ffff067224 */ /* 0x000fe200078e00ff */
[----:B------:R-:W-:Y:S01]  /*0430*/  ISETP.GT.U32.AND P0, PT, R12, R14, PT ;  /* 0x0000000e0c00720c */ /* 0x000fe20003f04070 */
[----:B-1----:R-:W-:Y:S02]  /*0440*/  VIADD R13, R13, 0xffffffe ;  /* 0x0ffffffe0d0d7836 */ /* 0x002fe40000000000 */
[----:B------:R-:W-:-:S02]  /*0450*/  IMAD.HI.U32 R6, R7, R15, R6 ;  /* 0x0000000f07067227 */ /* 0x000fc400078e0006 */
[----:B------:R0:W1:Y:S08]  /*0460*/  F2I.FTZ.U32.TRUNC.NTZ R7, R13 ;  /* 0x0000000d00077305 */ /* 0x000070000021f000 */
[----:B------:R-:W-:Y:S01]  /*0470*/  @!P0 IMAD.IADD R14, R14, 0x1, -R12 ;  /* 0x000000010e0e8824 */ /* 0x000fe200078e0a0c */
[----:B0-----:R-:W0:Y:S04]  /*0480*/  S2R R13, SR_CgaCtaId ;  /* 0x00000000000d7919 */ /* 0x001e280000008800 */
[----:B------:R-:W-:-:S13]  /*0490*/  ISETP.GT.U32.AND P0, PT, R12, R14, PT ;  /* 0x0000000e0c00720c */ /* 0x000fda0003f04070 */
[----:B------:R-:W-:Y:S01]  /*04a0*/  @!P0 IMAD.IADD R14, R14, 0x1, -R12 ;  /* 0x000000010e0e8824 */ /* 0x000fe200078e0a0c */
[----:B------:R-:W-:Y:S02]  /*04b0*/  MOV R12, 0x400 ;  /* 0x00000400000c7802 */ /* 0x000fe40000000f00 */
[----:B--2---:R-:W-:Y:S02]  /*04c0*/  IABS R16, R8 ;  /* 0x0000000800107213 */ /* 0x004fe40000000000 */
[----:B------:R-:W-:Y:S02]  /*04d0*/  LOP3.LUT R8, R8, R10, RZ, 0x3c, !PT ;  /* 0x0000000a08087212 */ /* 0x000fe400078e3cff */
[----:B----4-:R-:W-:Y:S01]  /*04e0*/  IABS R18, R9 ;  /* 0x0000000900127213 */ /* 0x010fe20000000000 */
[----:B------:R-:W-:Y:S01]  /*04f0*/  IMAD.HI.U32 R17, R6, R16, RZ ;  /* 0x0000001006117227 */ /* 0x000fe200078e00ff */
[----:B------:R-:W-:Y:S02]  /*0500*/  LOP3.LUT R9, R9, R10, RZ, 0x3c, !PT ;  /* 0x0000000a09097212 */ /* 0x000fe400078e3cff */
[----:B------:R-:W-:Y:S01]  /*0510*/  ISETP.GE.AND P1, PT, R8, RZ, PT ;  /* 0x000000ff0800720c */ /* 0x000fe20003f26270 */
[----:B------:R-:W-:Y:S01]  /*0520*/  IMAD.HI.U32 R15, R6, R18, RZ ;  /* 0x00000012060f7227 */ /* 0x000fe200078e00ff */
[----:B------:R-:W-:-:S02]  /*0530*/  IADD3 R6, PT, PT, -R17, RZ, RZ ;  /* 0x000000ff11067210 */ /* 0x000fc40007ffe1ff */
[----:B------:R-:W-:Y:S01]  /*0540*/  ISETP.GE.AND P0, PT, R9, RZ, PT ;  /* 0x000000ff0900720c */ /* 0x000fe20003f06270 */
[----:B------:R-:W-:Y:S01]  /*0550*/  IMAD.MOV R19, RZ, RZ, -R15 ;  /* 0x000000ffff137224 */ /* 0x000fe200078e0a0f */
[----:B0-----:R-:W-:Y:S01]  /*0560*/  LEA R9, R13, R12, 0x18 ;  /* 0x0000000c0d097211 */ /* 0x001fe200078ec0ff */
[C---:B------:R-:W-:Y:S02]  /*0570*/  IMAD R16, R11.reuse, R6, R16 ;  /* 0x000000060b107224 */ /* 0x040fe400078e0210 */
[C---:B------:R-:W-:Y:S02]  /*0580*/  IMAD R18, R11.reuse, R19, R18 ;  /* 0x000000130b127224 */ /* 0x040fe400078e0212 */
[----:B-1----:R-:W-:Y:S01]  /*0590*/  IMAD.MOV R6, RZ, RZ, -R7 ;  /* 0x000000ffff067224 */ /* 0x002fe200078e0a07 */
[C---:B------:R-:W-:Y:S02]  /*05a0*/  ISETP.GT.U32.AND P2, PT, R11.reuse, R16, PT ;  /* 0x000000100b00720c */ /* 0x040fe40003f44070 */
[----:B------:R-:W-:Y:S01]  /*05b0*/  ISETP.GT.U32.AND P4, PT, R11, R18, PT ;  /* 0x000000120b00720c */ /* 0x000fe20003f84070 */
[----:B------:R-:W-:-:S02]  /*05c0*/  IMAD R19, R6, R5, RZ ;  /* 0x0000000506137224 */ /* 0x000fc400078e02ff */
[----:B------:R-:W-:-:S08]  /*05d0*/  HFMA2 R6, -RZ, RZ, 0, 0 ;  /* 0x00000000ff067431 */ /* 0x000fd000000001ff */
[--C-:B------:R-:W-:Y:S01]  /*05e0*/  @!P2 IMAD.IADD R16, R16, 0x1, -R11.reuse ;  /* 0x000000011010a824 */ /* 0x100fe200078e0a0b */
[----:B------:R-:W-:Y:S01]  /*05f0*/  @!P2 IADD3 R17, PT, PT, R17, 0x1, RZ ;  /* 0x000000011111a810 */ /* 0x000fe20007ffe0ff */
[----:B------:R-:W-:Y:S01]  /*0600*/  @!P4 IMAD.IADD R18, R18, 0x1, -R11 ;  /* 0x000000011212c824 */ /* 0x000fe200078e0a0b */
[----:B------:R-:W-:Y:S01]  /*0610*/  ISETP.NE.AND P2, PT, R10, RZ, PT ;  /* 0x000000ff0a00720c */ /* 0x000fe20003f45270 */
[----:B------:R-:W-:Y:S01]  /*0620*/  IMAD.HI.U32 R19, R7, R19, R6 ;  /* 0x0000001307137227 */ /* 0x000fe200078e0006 */
[-C--:B------:R-:W-:Y:S02]  /*0630*/  ISETP.GE.U32.AND P5, PT, R16, R11.reuse, PT ;  /* 0x0000000b1000720c */ /* 0x080fe40003fa6070 */
[----:B------:R-:W-:Y:S01]  /*0640*/  ISETP.GE.U32.AND P3, PT, R18, R11, PT ;  /* 0x0000000b1200720c */ /* 0x000fe20003f66070 */
[----:B------:R-:W-:Y:S01]  /*0650*/  @!P4 VIADD R15, R15, 0x1 ;  /* 0x000000010f0fc836 */ /* 0x000fe20000000000 */
[----:B------:R-:W-:Y:S02]  /*0660*/  IABS R6, R4 ;  /* 0x0000000400067213 */ /* 0x000fe40000000000 */
[----:B------:R-:W-:-:S02]  /*0670*/  IABS R7, R3 ;  /* 0x0000000300077213 */ /* 0x000fc40000000000 */
[----:B------:R-:W-:Y:S01]  /*0680*/  ISETP.GE.AND P4, PT, R2, RZ, PT ;  /* 0x000000ff0200720c */ /* 0x000fe20003f86270 */
[----:B------:R-:W-:Y:S01]  /*0690*/  IMAD.HI.U32 R16, R19, R6, RZ ;  /* 0x0000000613107227 */ /* 0x000fe200078e00ff */
[----:B------:R-:W-:Y:S02]  /*06a0*/  LOP3.LUT R10, RZ, R10, RZ, 0x33, !PT ;  /* 0x0000000aff0a7212 */ /* 0x000fe400078e33ff */
[----:B------:R-:W-:Y:S01]  /*06b0*/  LOP3.LUT R11, R4, R3, RZ, 0x3c, !PT ;  /* 0x00000003040b7212 */ /* 0x000fe200078e3cff */
[----:B------:R-:W-:Y:S02]  /*06c0*/  IMAD.MOV R7, RZ, RZ, -R7 ;  /* 0x000000ffff077224 */ /* 0x000fe400078e0a07 */
[----:B------:R-:W-:Y:S01]  /*06d0*/  @P5 VIADD R17, R17, 0x1 ;  /* 0x0000000111115836 */ /* 0x000fe20000000000 */
[----:B------:R-:W-:Y:S01]  /*06e0*/  @P3 IADD3 R15, PT, PT, R15, 0x1, RZ ;  /* 0x000000010f0f3810 */ /* 0x000fe20007ffe0ff */
[----:B------:R-:W-:Y:S01]  /*06f0*/  IMAD R8, R16, R7, R6 ;  /* 0x0000000710087224 */ /* 0x000fe200078e0206 */
[----:B------:R-:W-:Y:S01]  /*0700*/  ISETP.NE.AND P3, PT, R0, RZ, PT ;  /* 0x000000ff0000720c */ /* 0x000fe20003f65270 */
[----:B------:R-:W-:-:S02]  /*0710*/  @!P1 IMAD.MOV R17, RZ, RZ, -R17 ;  /* 0x000000ffff119224 */ /* 0x000fc400078e0a11 */
[----:B------:R-:W-:Y:S01]  /*0720*/  @!P0 IMAD.MOV R15, RZ, RZ, -R15 ;  /* 0x000000ffff0f8224 */ /* 0x000fe200078e0a0f */
[----:B------:R-:W-:Y:S01]  /*0730*/  ISETP.GT.U32.AND P1, PT, R5, R8, PT ;  /* 0x000000080500720c */ /* 0x000fe20003f24070 */
[----:B------:R-:W-:Y:S01]  /*0740*/  @!P4 IMAD.MOV R14, RZ, RZ, -R14 ;  /* 0x000000ffff0ec224 */ /* 0x000fe200078e0a0e */
[C---:B------:R-:W-:Y:S02]  /*0750*/  SEL R17, R10.reuse, R17, !P2 ;  /* 0x000000110a117207 */ /* 0x040fe40005000000 */
[----:B------:R-:W-:Y:S02]  /*0760*/  SEL R15, R10, R15, !P2 ;  /* 0x0000000f0a0f7207 */ /* 0x000fe40005000000 */
[----:B------:R-:W-:Y:S02]  /*0770*/  ISETP.GE.AND P2, PT, R11, RZ, PT ;  /* 0x000000ff0b00720c */ /* 0x000fe40003f46270 */
[----:B------:R-:W-:Y:S02]  /*0780*/  LEA.HI R10, R17, R17, RZ, 0x1 ;  /* 0x00000011110a7211 */ /* 0x000fe400078f08ff */
[----:B------:R-:W-:-:S02]  /*0790*/  LEA.HI R11, R15, R15, RZ, 0x1 ;  /* 0x0000000f0f0b7211 */ /* 0x000fc400078f08ff */
[----:B------:R-:W-:Y:S02]  /*07a0*/  @!P3 LOP3.LUT R14, RZ, R0, RZ, 0x33, !PT ;  /* 0x00000000ff0eb212 */ /* 0x000fe400078e33ff */
[----:B------:R-:W-:Y:S02]  /*07b0*/  LOP3.LUT R10, R10, 0xfffffffe, RZ, 0xc0, !PT ;  /* 0xfffffffe0a0a7812 */ /* 0x000fe400078ec0ff */
[-C--:B------:R-:W-:Y:S01]  /*07c0*/  @!P1 IADD3 R8, PT, PT, R8, -R5.reuse, RZ ;  /* 0x8000000508089210 */ /* 0x080fe20007ffe0ff */
[----:B------:R-:W-:Y:S01]  /*07d0*/  IMAD.IADD R12, R0, 0x1, R14 ;  /* 0x00000001000c7824 */ /* 0x000fe200078e020e */
[----:B------:R-:W-:Y:S01]  /*07e0*/  LOP3.LUT R18, R11, 0xfffffffe, RZ, 0xc0, !PT ;  /* 0xfffffffe0b127812 */ /* 0x000fe200078ec0ff */
[----:B------:R-:W-:Y:S01]  /*07f0*/  IMAD.IADD R20, R17, 0x1, -R10 ;  /* 0x0000000111147824 */ /* 0x000fe200078e0a0a */
[----:B------:R-:W-:Y:S01]  /*0800*/  ISETP.GE.U32.AND P0, PT, R8, R5, PT ;  /* 0x000000050800720c */ /* 0x000fe20003f06070 */
[----:B------:R-:W-:Y:S01]  /*0810*/  VIADD R11, R16, 0x1 ;  /* 0x00000001100b7836 */ /* 0x000fe20000000000 */
[----:B------:R-:W-:Y:S01]  /*0820*/  LEA R17, R12, R9, 0x2 ;  /* 0x000000090c117211 */ /* 0x000fe200078e10ff */
[----:B------:R-:W-:Y:S01]  /*0830*/  IMAD.IADD R8, R15, 0x1, -R18 ;  /* 0x000000010f087824 */ /* 0x000fe200078e0a12 */
[----:B------:R-:W-:Y:S01]  /*0840*/  IADD3 R13, PT, PT, -R20, 0x1, RZ ;  /* 0x00000001140d7810 */ /* 0x000fe20007ffe1ff */
[----:B------:R-:W-:Y:S01]  /*0850*/  IMAD R12, R14, 0x4, R9 ;  /* 0x000000040e0c7824 */ /* 0x000fe200078e0209 */
[----:B------:R-:W-:Y:S01]  /*0860*/  SHF.R.S32.HI R10, RZ, 0x1, R0 ;  /* 0x00000001ff0a7819 */ /* 0x000fe20000011400 */
[----:B------:R-:W-:Y:S01]  /*0870*/  IMAD R15, R0, 0x4, R17 ;  /* 0x00000004000f7824 */ /* 0x000fe200078e0211 */
[----:B------:R-:W-:Y:S01]  /*0880*/  IADD3 R19, PT, PT, -R8, 0x1, RZ ;  /* 0x0000000108137810 */ /* 0x000fe20007ffe1ff */
[----:B------:R-:W-:Y:S01]  /*0890*/  STS [R17], R20 ;  /* 0x0000001411007388 */ /* 0x000fe20000000800 */
[----:B------:R-:W-:-:S02]  /*08a0*/  ISETP.GE.AND P3, PT, R10, 0x1, PT ;  /* 0x000000010a00780c */ /* 0x000fc40003f66270 */
[----:B------:R-:W-:Y:S01]  /*08b0*/  SEL R11, R11, R16, !P1 ;  /* 0x000000100b0b7207 */ /* 0x000fe20004800000 */
[----:B------:R-:W-:Y:S01]  /*08c0*/  STS [R17+0x4], R8 ;  /* 0x0000040811007388 */ /* 0x000fe20000000800 */
[----:B------:R-:W-:Y:S02]  /*08d0*/  LOP3.LUT R18, RZ, R3, RZ, 0x33, !PT ;  /* 0x00000003ff127212 */ /* 0x000fe400078e33ff */
[----:B------:R-:W-:Y:S01]  /*08e0*/  @P0 IADD3 R11, PT, PT, R11, 0x1, RZ ;  /* 0x000000010b0b0810 */ /* 0x000fe20007ffe0ff */
[----:B------:R0:W-:Y:S01]  /*08f0*/  STS [R12], R13 ;  /* 0x0000000d0c007388 */ /* 0x0001e20000000800 */
[----:B------:R-:W-:-:S03]  /*0900*/  ISETP.NE.AND P0, PT, R3, RZ, PT ;  /* 0x000000ff0300720c */ /* 0x000fc60003f05270 */
[----:B------:R-:W-:Y:S01]  /*0910*/  STS [R12+0x4], R19 ;  /* 0x000004130c007388 */ /* 0x000fe20000000800 */
[----:B------:R-:W-:-:S03]  /*0920*/  @!P2 IMAD.MOV R11, RZ, RZ, -R11 ;  /* 0x000000ffff0ba224 */ /* 0x000fc600078e0a0b */
[----:B------:R-:W-:Y:S01]  /*0930*/  STS [R15], R20 ;  /* 0x000000140f007388 */ /* 0x000fe20000000800 */
[----:B0-----:R-:W-:Y:S01]  /*0940*/  IMAD.MOV.U32 R13, RZ, RZ, 0x1 ;  /* 0x00000001ff0d7424 */ /* 0x001fe200078e00ff */
[----:B------:R-:W-:Y:S02]  /*0950*/  SEL R11, R18, R11, !P0 ;  /* 0x0000000b120b7207 */ /* 0x000fe40004000000 */
[----:B------:R0:W-:Y:S02]  /*0960*/  STS [R15+0x4], R8 ;  /* 0x000004080f007388 */ /* 0x0001e40000000800 */
[----:B0-----:R-:W-:Y:S01]  /*0970*/  VIADD R8, R14, 0x1 ;  /* 0x000000010e087836 */ /* 0x001fe20000000000 */
[----:B------:R-:W-:Y:S06]  /*0980*/  @!P3 BRA `(.L_x_0) ;  /* 0x00000000008cb947 */ /* 0x000fec0003800000 */
[----:B------:R-:W-:Y:S01]  /*0990*/  IMAD R6, R16, R7, R6 ;  /* 0x0000000710067224 */ /* 0x000fe200078e0206 */
[----:B------:R-:W-:Y:S01]  /*09a0*/  ISETP.GE.AND P2, PT, R4, RZ, PT ;  /* 0x000000ff0400720c */ /* 0x000fe20003f46270 */
[----:B------:R-:W-:Y:S01]  /*09b0*/  IMAD.MOV.U32 R13, RZ, RZ, 0x1 ;  /* 0x00000001ff0d7424 */ /* 0x000fe200078e00ff */
[----:B------:R-:W-:Y:S02]  /*09c0*/  ISETP.NE.AND P0, PT, R3, RZ, PT ;  /* 0x000000ff0300720c */ /* 0x000fe40003f05270 */
[----:B------:R-:W-:Y:S02]  /*09d0*/  @!P1 IADD3 R6, PT, PT, R6, -R5, RZ ;  /* 0x8000000506069210 */ /* 0x000fe40007ffe0ff */
[----:B------:R-:W-:Y:S02]  /*09e0*/  LOP3.LUT R18, RZ, R3, RZ, 0x33, !PT ;  /* 0x00000003ff127212 */ /* 0x000fe400078e33ff */
[----:B------:R-:W-:-:S13]  /*09f0*/  ISETP.GT.U32.AND P1, PT, R5, R6, PT ;  /* 0x000000060500720c */ /* 0x000fda0003f24070 */
[----:B------:R-:W-:Y:S02]  /*0a00*/  @!P1 IMAD.IADD R6, R6, 0x1, -R5 ;  /* 0x0000000106069824 */ /* 0x000fe400078e0a05 */
[----:B------:R-:W-:-:S07]  /*0a10*/  IMAD.MOV.U32 R5, RZ, RZ, R10 ;  /* 0x000000ffff057224 */ /* 0x000fce00078e000a */
.L_x_3:
[----:B------:R-:W-:Y:S01]  /*0a20*/  MOV R7, R6 ;  /* 0x0000000600077202 */ /* 0x000fe20000000f00 */
[----:B------:R-:W-:Y:S01]  /*0a30*/  BAR.SYNC.DEFER_BLOCKING 0x0 ;  /* 0x0000000000007b1d */ /* 0x000fe20000010000 */
[----:B------:R-:W-:Y:S02]  /*0a40*/  ISETP.GT.U32.AND P3, PT, R5, 0x1, PT ;  /* 0x000000010500780c */ /* 0x000fe40003f64070 */
[----:B------:R-:W-:Y:S01]  /*0a50*/  SHF.R.U32.HI R21, RZ, 0x1, R5 ;  /* 0x00000001ff157819 */ /* 0x000fe20000011605 */
[----:B------:R-:W-:Y:S02]  /*0a60*/  @!P2 IMAD.MOV R7, RZ, RZ, -R7 ;  /* 0x000000ffff07a224 */ /* 0x000fe400078e0a07 */
[----:B------:R-:W-:Y:S03]  /*0a70*/  BSSY.RECONVERGENT B0, `(.L_x_1) ;  /* 0x0000011000007945 */ /* 0x000fe60003800200 */
[----:B------:R-:W-:-:S04]  /*0a80*/  SEL R16, R18, R7, !P0 ;  /* 0x0000000712107207 */ /* 0x000fc80004000000 */
[----:B------:R-:W-:-:S13]  /*0a90*/  ISETP.GE.AND P1, PT, R16, R5, PT ;  /* 0x000000051000720c */ /* 0x000fda0003f26270 */
[----:B------:R-:W-:Y:S05]  /*0aa0*/  @P1 BRA `(.L_x_2) ;  /* 0x0000000000341947 */ /* 0x000fea0003800000 */
[----:B------:R-:W-:-:S04]  /*0ab0*/  IMAD R16, R8, R13, RZ ;  /* 0x0000000d08107224 */ /* 0x000fc800078e02ff */
[----:B------:R-:W-:-:S04]  /*0ac0*/  IMAD R16, R16, 0x4, R9 ;  /* 0x0000000410107824 */ /* 0x000fc800078e0209 */
[----:B------:R-:W-:Y:S01]  /*0ad0*/  IMAD R7, R13, 0x4, R16 ;  /* 0x000000040d077824 */ /* 0x000fe200078e0210 */
[----:B------:R-:W-:Y:S01]  /*0ae0*/  LDS R5, [R16+-0x4] ;  /* 0xfffffc0010057984 */ /* 0x000fe20000000800 */
[----:B------:R-:W-:-:S03]  /*0af0*/  LEA R22, R0, R16, 0x2 ;  /* 0x0000001000167211 */ /* 0x000fc600078e10ff */
[----:B------:R-:W0:Y:S02]  /*0b00*/  LDS R20, [R7+-0x4] ;  /* 0xfffffc0007147984 */ /* 0x000e240000000800 */
[----:B0-----:R-:W-:Y:S02]  /*0b10*/  IMAD.IADD R20, R5, 0x1, R20 ;  /* 0x0000000105147824 */ /* 0x001fe400078e0214 */
[----:B------:R-:W-:-:S03]  /*0b20*/  IMAD R5, R13, 0x4, R22 ;  /* 0x000000040d057824 */ /* 0x000fc600078e0216 */
[----:B------:R-:W-:Y:S04]  /*0b30*/  STS [R7+-0x4], R20 ;  /* 0xfffffc1407007388 */ /* 0x000fe80000000800 */
[----:B------:R-:W-:Y:S04]  /*0b40*/  LDS R22, [R22+-0x4] ;  /* 0xfffffc0016167984 */ /* 0x000fe80000000800 */
[----:B------:R-:W0:Y:S02]  /*0b50*/  LDS R19, [R5+-0x4] ;  /* 0xfffffc0005137984 */ /* 0x000e240000000800 */
[----:B0-----:R-:W-:-:S05]  /*0b60*/  IMAD.IADD R24, R22, 0x1, R19 ;  /* 0x0000000116187824 */ /* 0x001fca00078e0213 */
[----:B------:R0:W-:Y:S02]  /*0b70*/  STS [R5+-0x4], R24 ;  /* 0xfffffc1805007388 */ /* 0x0001e40000000800 */
.L_x_2:
[----:B------:R-:W-:Y:S05]  /*0b80*/  BSYNC.RECONVERGENT B0 ;  /* 0x0000000000007941 */ /* 0x000fea0003800200 */
.L_x_1:
[----:B0-----:R-:W-:Y:S01]  /*0b90*/  MOV R5, R21 ;  /* 0x0000001500057202 */ /* 0x001fe20000000f00 */
[----:B------:R-:W-:Y:S01]  /*0ba0*/  IMAD.SHL.U32 R13, R13, 0x2, RZ ;  /* 0x000000020d0d7824 */ /* 0x000fe200078e00ff */
[----:B------:R-:W-:Y:S06]  /*0bb0*/  @P3 BRA `(.L_x_3) ;  /* 0xfffffffc00983947 */ /* 0x000fec000383ffff */
.L_x_0:
[-C--:B------:R-:W-:Y:S01]  /*0bc0*/  IABS R5, R3.reuse ;  /* 0x0000000300057213 */ /* 0x080fe20000000000 */
[----:B------:R-:W0:Y:S01]  /*0bd0*/  LDC R25, c[0x0][0x3ac] ;  /* 0x0000eb00ff197b82 */ /* 0x000e220000000800 */
[----:B------:R-:W-:Y:S02]  /*0be0*/  IABS R19, R3 ;  /* 0x0000000300137213 */ /* 0x000fe40000000000 */
[----:B------:R-:W1:Y:S01]  /*0bf0*/  I2F.RP R16, R5 ;  /* 0x0000000500107306 */ /* 0x000e620000209400 */
[----:B------:R-:W-:Y:S02]  /*0c00*/  ISETP.GE.AND P2, PT, R4, RZ, PT ;  /* 0x000000ff0400720c */ /* 0x000fe40003f46270 */
[----:B------:R-:W-:-:S05]  /*0c10*/  IADD3 R19, PT, PT, RZ, -R19, RZ ;  /* 0x80000013ff137210 */ /* 0x000fca0007ffe0ff */
[----:B-1----:R-:W1:Y:S02]  /*0c20*/  MUFU.RCP R16, R16 ;  /* 0x0000001000107308 */ /* 0x002e640000001000 */
[----:B-1----:R-:W-:Y:S01]  /*0c30*/  VIADD R6, R16, 0xffffffe ;  /* 0x0ffffffe10067836 */ /* 0x002fe20000000000 */
[----:B------:R-:W-:-:S05]  /*0c40*/  IABS R16, R4 ;  /* 0x0000000400107213 */ /* 0x000fca0000000000 */
[----:B------:R1:W2:Y:S02]  /*0c50*/  F2I.FTZ.U32.TRUNC.NTZ R7, R6 ;  /* 0x0000000600077305 */ /* 0x0002a4000021f000 */
[----:B-1----:R-:W-:Y:S02]  /*0c60*/  IMAD.MOV.U32 R6, RZ, RZ, RZ ;  /* 0x000000ffff067224 */ /* 0x002fe400078e00ff */
[----:B--2---:R-:W-:-:S04]  /*0c70*/  IMAD.MOV R20, RZ, RZ, -R7 ;  /* 0x000000ffff147224 */ /* 0x004fc800078e0a07 */
[----:B------:R-:W-:-:S04]  /*0c80*/  IMAD R3, R20, R5, RZ ;  /* 0x0000000514037224 */ /* 0x000fc800078e02ff */
[----:B------:R-:W-:-:S04]  /*0c90*/  IMAD.HI.U32 R3, R7, R3, R6 ;  /* 0x0000000307037227 */ /* 0x000fc800078e0006 */
[----:B------:R-:W-:Y:S02]  /*0ca0*/  IMAD.MOV.U32 R7, RZ, RZ, R19 ;  /* 0x000000ffff077224 */ /* 0x000fe400078e0013 */
[----:B------:R-:W-:-:S04]  /*0cb0*/  IMAD.HI.U32 R3, R3, R16, RZ ;  /* 0x0000001003037227 */ /* 0x000fc800078e00ff */
[----:B------:R-:W-:Y:S02]  /*0cc0*/  IMAD R3, R3, R7, R16 ;  /* 0x0000000703037224 */ /* 0x000fe400078e0210 */
[----:B------:R-:W1:Y:S03]  /*0cd0*/  LDC.64 R6, c[0x0][0x390] ;  /* 0x0000e400ff067b82 */ /* 0x000e660000000a00 */
[----:B------:R-:W-:-:S13]  /*0ce0*/  ISETP.GT.U32.AND P1, PT, R5, R3, PT ;  /* 0x000000030500720c */ /* 0x000fda0003f24070 */
[----:B------:R-:W-:-:S05]  /*0cf0*/  @!P1 IMAD.IADD R3, R3, 0x1, -R5 ;  /* 0x0000000103039824 */ /* 0x000fca00078e0a05 */
[----:B------:R-:W-:-:S13]  /*0d00*/  ISETP.GT.U32.AND P1, PT, R5, R3, PT ;  /* 0x000000030500720c */ /* 0x000fda0003f24070 */
[----:B------:R-:W-:-:S05]  /*0d10*/  @!P1 IADD3 R3, PT, PT, R3, -R5, RZ ;  /* 0x8000000503039210 */ /* 0x000fca0007ffe0ff */
[----:B------:R-:W-:-:S05]  /*0d20*/  @!P2 IMAD.MOV R3, RZ, RZ, -R3 ;  /* 0x000000ffff03a224 */ /* 0x000fca00078e0a03 */
[----:B------:R-:W-:-:S04]  /*0d30*/  SEL R3, R18, R3, !P0 ;  /* 0x0000000312037207 */ /* 0x000fc80004000000 */
[----:B------:R-:W-:-:S13]  /*0d40*/  ISETP.NE.AND P0, PT, R3, RZ, PT ;  /* 0x000000ff0300720c */ /* 0x000fda0003f05270 */
[----:B------:R-:W-:Y:S02]  /*0d50*/  @!P0 IMAD R19, R0, 0x8, R9 ;  /* 0x0000000800138824 */ /* 0x000fe400078e0209 */
[----:B-1----:R-:W-:-:S03]  /*0d60*/  @!P0 IMAD.WIDE R4, R11, 0x4, R6 ;  /* 0x000000040b048825 */ /* 0x002fc600078e0206 */
[----:B------:R-:W1:Y:S01]  /*0d70*/  @!P0 LDS R21, [R19+-0x4] ;  /* 0xfffffc0013158984 */ /* 0x000e620000000800 */
[----:B------:R-:W-:Y:S02]  /*0d80*/  @!P0 IMAD R16, R0, -0x4, R19 ;  /* 0xfffffffc00108824 */ /* 0x000fe400078e0213 */
[----:B------:R-:W-:-:S03]  /*0d90*/  IMAD.WIDE R6, R14, 0x4, R6 ;  /* 0x000000040e067825 */ /* 0x000fc600078e0206 */
[----:B------:R-:W-:Y:S04]  /*0da0*/  @!P0 STS [R16+-0x4], RZ ;  /* 0xfffffcff10008388 */ /* 0x000fe80000000800 */
[----:B------:R-:W-:Y:S04]  /*0db0*/  @!P0 STS [R19+-0x4], RZ ;  /* 0xfffffcff13008388 */ /* 0x000fe80000000800 */
[----:B-1----:R1:W-:Y:S01]  /*0dc0*/  @!P0 STG.E desc[UR6][R4.64], R21 ;  /* 0x0000001504008986 */ /* 0x0023e2000c101906 */
[----:B------:R-:W-:Y:S06]  /*0dd0*/  BAR.SYNC.DEFER_BLOCKING 0x0 ;  /* 0x0000000000007b1d */ /* 0x000fec0000010000 */
[----:B------:R-:W2:Y:S04]  /*0de0*/  LDG.E R14, desc[UR6][R6.64] ;  /* 0x00000006060e7981 */ /* 0x000ea8000c1e1900 */
[----:B------:R-:W3:Y:S01]  /*0df0*/  LDG.E R18, desc[UR6][R6.64+0x4] ;  /* 0x0000040606127981 */ /* 0x000ee2000c1e1900 */
[C---:B------:R-:W-:Y:S01]  /*0e00*/  IMAD R23, R0.reuse, 0x4, R15 ;  /* 0x0000000400177824 */ /* 0x040fe200078e020f */
[C---:B0-----:R-:W-:Y:S01]  /*0e10*/  ISETP.GT.AND P0, PT, R0.reuse, R25, PT ;  /* 0x000000190000720c */ /* 0x041fe20003f04270 */
[----:B------:R-:W-:Y:S01]  /*0e20*/  BSSY.RECONVERGENT B0, `(.L_x_4) ;  /* 0x000004e000007945 */ /* 0x000fe20003800200 */
[----:B-1----:R-:W-:-:S02]  /*0e30*/  IMAD R5, R0, 0x3, RZ ;  /* 0x0000000300057824 */ /* 0x002fc400078e02ff */
[----:B------:R-:W-:Y:S01]  /*0e40*/  ISETP.NE.OR P0, PT, R3, RZ, !P0 ;  /* 0x000000ff0300720c */ /* 0x000fe20004705670 */
[----:B--2---:R0:W-:Y:S04]  /*0e50*/  STS [R23], R14 ;  /* 0x0000000e17007388 */ /* 0x0041e80000000800 */
[----:B---3--:R0:W-:Y:S08]  /*0e60*/  STS [R23+0x4], R18 ;  /* 0x0000041217007388 */ /* 0x0081f00000000800 */
[----:B------:R-:W-:Y:S05]  /*0e70*/  @P0 BRA `(.L_x_5) ;  /* 0x0000000400200947 */ /* 0x000fea0003800000 */
[----:B------:R-:W1:Y:S01]  /*0e80*/  LDC R16, c[0x0][0x3ac] ;  /* 0x0000eb00ff107b82 */ /* 0x000e620000000800 */
[----:B------:R-:W-:Y:S01]  /*0e90*/  IMAD.IADD R4, R25, 0x1, -R0 ;  /* 0x0000000119047824 */ /* 0x000fe200078e0a00 */
[----:B0-----:R-:W-:-:S04]  /*0ea0*/  IADD3 R14, PT, PT, R0, -R25, RZ ;  /* 0x80000019000e7210 */ /* 0x001fc80007ffe0ff */
[----:B------:R-:W-:Y:S02]  /*0eb0*/  ISETP.GT.U32.AND P0, PT, R4, -0x10, PT ;  /* 0xfffffff00400780c */ /* 0x000fe40003f04070 */
[----:B------:R-:W-:-:S04]  /*0ec0*/  LOP3.LUT R18, R14, 0xf, RZ, 0xc0, !PT ;  /* 0x0000000f0e127812 */ /* 0x000fc800078ec0ff */
[----:B------:R-:W-:Y:S01]  /*0ed0*/  ISETP.NE.AND P1, PT, R18, RZ, PT ;  /* 0x000000ff1200720c */ /* 0x000fe20003f25270 */
[----:B-1----:R-:W-:-:S06]  /*0ee0*/  IMAD.MOV.U32 R4, RZ, RZ, R16 ;  /* 0x000000ffff047224 */ /* 0x002fcc00078e0010 */
[----:B------:R-:W-:Y:S06]  /*0ef0*/  @P0 BRA `(.L_x_6) ;  /* 0x00000000006c0947 */ /* 0x000fec0003800000 */
[----:B------:R-:W-:Y:S01]  /*0f00*/  IMAD R4, R0, 0x3, R25 ;  /* 0x0000000300047824 */ /* 0x000fe200078e0219 */
[----:B------:R-:W-:-:S03]  /*0f10*/  LOP3.LUT R6, R14, 0xfffffff0, RZ, 0xc0, !PT ;  /* 0xfffffff00e067812 */ /* 0x000fc600078ec0ff */
[----:B------:R-:W-:Y:S01]  /*0f20*/  IMAD.U32 R7, R4, 0x4, R9 ;  /* 0x0000000404077824 */ /* 0x000fe200078e0009 */
[----:B------:R-:W-:Y:S01]  /*0f30*/  MOV R4, R16 ;  /* 0x0000001000047202 */ /* 0x000fe20000000f00 */
[----:B------:R-:W-:Y:S02]  /*0f40*/  IMAD.MOV R6, RZ, RZ, -R6 ;  /* 0x000000ffff067224 */ /* 0x000fe400078e0a06 */
[----:B------:R-:W-:-:S07]  /*0f50*/  VIADD R7, R7, 0x20 ;  /* 0x0000002007077836 */ /* 0x000fce0000000000 */
.L_x_7:
[----:B------:R-:W-:Y:S01]  /*0f60*/  VIADD R6, R6, 0x10 ;  /* 0x0000001006067836 */ /* 0x000fe20000000000 */
[----:B------:R-:W-:Y:S01]  /*0f70*/  STS [R7+-0x20], RZ ;  /* 0xffffe0ff07007388 */ /* 0x000fe20000000800 */
[----:B------:R-:W-:-:S03]  /*0f80*/  IADD3 R4, PT, PT, R4, 0x10, RZ ;  /* 0x0000001004047810 */ /* 0x000fc60007ffe0ff */
[----:B------:R-:W-:Y:S01]  /*0f90*/  ISETP.NE.AND P0, PT, R6, RZ, PT ;  /* 0x000000ff0600720c */ /* 0x000fe20003f05270 */
[----:B------:R-:W-:Y:S04]  /*0fa0*/  STS [R7+-0x1c], RZ ;  /* 0xffffe4ff07007388 */ /* 0x000fe80000000800 */
[----:B------:R-:W-:Y:S04]  /*0fb0*/  STS [R7+-0x18], RZ ;  /* 0xffffe8ff07007388 */ /* 0x000fe80000000800 */
[----:B------:R-:W-:Y:S04]  /*0fc0*/  STS [R7+-0x14], RZ ;  /* 0xffffecff07007388 */ /* 0x000fe80000000800 */
[----:B------:R-:W-:Y:S04]  /*0fd0*/  STS [R7+-0x10], RZ ;  /* 0xfffff0ff07007388 */ /* 0x000fe80000000800 */
[----:B------:R-:W-:Y:S04]  /*0fe0*/  STS [R7+-0xc], RZ ;  /* 0xfffff4ff07007388 */ /* 0x000fe80000000800 */
[----:B------:R-:W-:Y:S04]  /*0ff0*/  STS [R7+-0x8], RZ ;  /* 0xfffff8ff07007388 */ /* 0x000fe80000000800 */
[----:B------:R-:W-:Y:S04]  /*1000*/  STS [R7+-0x4], RZ ;  /* 0xfffffcff07007388 */ /* 0x000fe80000000800 */
[----:B------:R-:W-:Y:S04]  /*1010*/  STS [R7], RZ ;  /* 0x000000ff07007388 */ /* 0x000fe80000000800 */
[----:B------:R-:W-:Y:S04]  /*1020*/  STS [R7+0x4], RZ ;  /* 0x000004ff07007388 */ /* 0x000fe80000000800 */
[----:B------:R-:W-:Y:S04]  /*1030*/  STS [R7+0x8], RZ ;  /* 0x000008ff07007388 */ /* 0x000fe80000000800 */
[----:B------:R-:W-:Y:S04]  /*1040*/  STS [R7+0xc], RZ ;  /* 0x00000cff07007388 */ /* 0x000fe80000000800 */
[----:B------:R-:W-:Y:S04]  /*1050*/  STS [R7+0x10], RZ ;  /* 0x000010ff07007388 */ /* 0x000fe80000000800 */
[----:B------:R-:W-:Y:S04]  /*1060*/  STS [R7+0x14], RZ ;  /* 0x000014ff07007388 */ /* 0x000fe80000000800 */
[----:B------:R-:W-:Y:S04]  /*1070*/  STS [R7+0x18], RZ ;  /* 0x000018ff07007388 */ /* 0x000fe80000000800 */
[----:B------:R0:W-:Y:S02]  /*1080*/  STS [R7+0x1c], RZ ;  /* 0x00001cff07007388 */ /* 0x0001e40000000800 */
[----:B0-----:R-:W-:Y:S01]  /*1090*/  VIADD R7, R7, 0x40 ;  /* 0x0000004007077836 */ /* 0x001fe20000000000 */
[----:B------:R-:W-:Y:S06]  /*10a0*/  @P0 BRA `(.L_x_7) ;  /* 0xfffffffc00ac0947 */ /* 0x000fec000383ffff */
.L_x_6:
[----:B------:R-:W-:Y:S05]  /*10b0*/  @!P1 BRA `(.L_x_5) ;  /* 0x0000000000909947 */ /* 0x000fea0003800000 */
[----:B------:R-:W-:Y:S02]  /*10c0*/  ISETP.GE.U32.AND P0, PT, R18, 0x8, PT ;  /* 0x000000081200780c */ /* 0x000fe40003f06070 */
[----:B------:R-:W-:-:S04]  /*10d0*/  LOP3.LUT R7, R14, 0x7, RZ, 0xc0, !PT ;  /* 0x000000070e077812 */ /* 0x000fc800078ec0ff */
[----:B------:R-:W-:-:S07]  /*10e0*/  ISETP.NE.AND P1, PT, R7, RZ, PT ;  /* 0x000000ff0700720c */ /* 0x000fce0003f25270 */
[----:B------:R-:W-:Y:S06]  /*10f0*/  @!P0 BRA `(.L_x_8) ;  /* 0x00000000002c8947 */ /* 0x000fec0003800000 */
[----:B------:R-:W-:Y:S01]  /*1100*/  IMAD.IADD R6, R5, 0x1, R4 ;  /* 0x0000000105067824 */ /* 0x000fe200078e0204 */
[----:B------:R-:W-:-:S03]  /*1110*/  IADD3 R4, PT, PT, R4, 0x8, RZ ;  /* 0x0000000804047810 */ /* 0x000fc60007ffe0ff */
[----:B------:R-:W-:-:S05]  /*1120*/  IMAD R6, R6, 0x4, R9 ;  /* 0x0000000406067824 */ /* 0x000fca00078e0209 */
[----:B------:R0:W-:Y:S04]  /*1130*/  STS [R6], RZ ;  /* 0x000000ff06007388 */ /* 0x0001e80000000800 */
[----:B------:R0:W-:Y:S04]  /*1140*/  STS [R6+0x4], RZ ;  /* 0x000004ff06007388 */ /* 0x0001e80000000800 */
[----:B------:R0:W-:Y:S04]  /*1150*/  STS [R6+0x8], RZ ;  /* 0x000008ff06007388 */ /* 0x0001e80000000800 */
[----:B------:R0:W-:Y:S04]  /*1160*/  STS [R6+0xc], RZ ;  /* 0x00000cff06007388 */ /* 0x0001e80000000800 */
[----:B------:R0:W-:Y:S04]  /*1170*/  STS [R6+0x10], RZ ;  /* 0x000010ff06007388 */ /* 0x0001e80000000800 */
[----:B------:R0:W-:Y:S04]  /*1180*/  STS [R6+0x14], RZ ;  /* 0x000014ff06007388 */ /* 0x0001e80000000800 */
[----:B------:R0:W-:Y:S04]  /*1190*/  STS [R6+0x18], RZ ;  /* 0x000018ff06007388 */ /* 0x0001e80000000800 */
[----:B------:R0:W-:Y:S02]  /*11a0*/  STS [R6+0x1c], RZ ;  /* 0x00001cff06007388 */ /* 0x0001e40000000800 */
.L_x_8:
[----:B------:R-:W-:Y:S05]  /*11b0*/  @!P1 BRA `(.L_x_5) ;  /* 0x0000000000509947 */ /* 0x000fea0003800000 */
[----:B------:R-:W-:Y:S02]  /*11c0*/  ISETP.GE.U32.AND P0, PT, R7, 0x4, PT ;  /* 0x000000040700780c */ /* 0x000fe40003f06070 */
[----:B0-----:R-:W-:-:S04]  /*11d0*/  LOP3.LUT R6, R14, 0x3, RZ, 0xc0, !PT ;  /* 0x000000030e067812 */ /* 0x001fc800078ec0ff */
[----:B------:R-:W-:-:S07]  /*11e0*/  ISETP.NE.AND P1, PT, R6, RZ, PT ;  /* 0x000000ff0600720c */ /* 0x000fce0003f25270 */
[----:B------:R-:W-:Y:S06]  /*11f0*/  @!P0 BRA `(.L_x_9) ;  /* 0x00000000001c8947 */ /* 0x000fec0003800000 */
[----:B------:R-:W-:Y:S02]  /*1200*/  IMAD.IADD R14, R5, 0x1, R4 ;  /* 0x00000001050e7824 */ /* 0x000fe400078e0204 */
[----:B------:R-:W-:Y:S02]  /*1210*/  VIADD R4, R4, 0x4 ;  /* 0x0000000404047836 */ /* 0x000fe40000000000 */
[----:B------:R-:W-:-:S05]  /*1220*/  IMAD R14, R14, 0x4, R9 ;  /* 0x000000040e0e7824 */ /* 0x000fca00078e0209 */
[----:B------:R0:W-:Y:S04]  /*1230*/  STS [R14], RZ ;  /* 0x000000ff0e007388 */ /* 0x0001e80000000800 */
[----:B------:R0:W-:Y:S04]  /*1240*/  STS [R14+0x4], RZ ;  /* 0x000004ff0e007388 */ /* 0x0001e80000000800 */
[----:B------:R0:W-:Y:S04]  /*1250*/  STS [R14+0x8], RZ ;  /* 0x000008ff0e007388 */ /* 0x0001e80000000800 */
[----:B------:R0:W-:Y:S02]  /*1260*/  STS [R14+0xc], RZ ;  /* 0x00000cff0e007388 */ /* 0x0001e40000000800 */
.L_x_9:
[----:B------:R-:W-:Y:S05]  /*1270*/  @!P1 BRA `(.L_x_5) ;  /* 0x0000000000209947 */ /* 0x000fea0003800000 */
[----:B------:R-:W-:Y:S01]  /*1280*/  IMAD R4, R0, 0x3, R4 ;  /* 0x0000000300047824 */ /* 0x000fe200078e0204 */
[----:B------:R-:W-:-:S03]  /*1290*/  IADD3 R6, PT, PT, -R6, RZ, RZ ;  /* 0x000000ff06067210 */ /* 0x000fc60007ffe1ff */
[----:B------:R-:W-:-:S07]  /*12a0*/  IMAD.U32 R4, R4, 0x4, R9 ;  /* 0x0000000404047824 */ /* 0x000fce00078e0009 */
.L_x_10:
[----:B------:R-:W-:Y:S01]  /*12b0*/  VIADD R6, R6, 0x1 ;  /* 0x0000000106067836 */ /* 0x000fe20000000000 */
[----:B------:R1:W-:Y:S04]  /*12c0*/  STS [R4], RZ ;  /* 0x000000ff04007388 */ /* 0x0003e80000000800 */
[----:B------:R-:W-:Y:S01]  /*12d0*/  ISETP.NE.AND P0, PT, R6, RZ, PT ;  /* 0x000000ff0600720c */ /* 0x000fe20003f05270 */
[----:B-1----:R-:W-:-:S12]  /*12e0*/  VIADD R4, R4, 0x4 ;  /* 0x0000000404047836 */ /* 0x002fd80000000000 */
[----:B------:R-:W-:Y:S05]  /*12f0*/  @P0 BRA `(.L_x_10) ;  /* 0xfffffffc00ec0947 */ /* 0x000fea000383ffff */
.L_x_5:
[----:B------:R-:W-:Y:S05]  /*1300*/  BSYNC.RECONVERGENT B0 ;  /* 0x0000000000007941 */ /* 0x000fea0003800200 */
.L_x_4:
[----:B------:R-:W-:Y:S01]  /*1310*/  ISETP.GE.AND P0, PT, R10, 0x1, PT ;  /* 0x000000010a00780c */ /* 0x000fe20003f06270 */
[----:B------:R-:W-:Y:S01]  /*1320*/  HFMA2 R4, -RZ, RZ, 0, 5.9604644775390625e-08 ;  /* 0x00000001ff047431 */ /* 0x000fe200000001ff */
[----:B------:R-:W-:Y:S02]  /*1330*/  ISETP.NE.AND P2, PT, R3, RZ, PT ;  /* 0x000000ff0300720c */ /* 0x000fe40003f45270 */
[----:B------:R-:W-:-:S09]  /*1340*/  ISETP.GE.AND P1, PT, R0, 0x2, PT ;  /* 0x000000020000780c */ /* 0x000fd20003f26270 */
[----:B------:R-:W-:Y:S05]  /*1350*/  @!P0 BRA `(.L_x_11) ;  /* 0x0000000000388947 */ /* 0x000fea0003800000 */
[----:B------:R-:W-:-:S07]  /*1360*/  IMAD.MOV.U32 R4, RZ, RZ, 0x1 ;  /* 0x00000001ff047424 */ /* 0x000fce00078e00ff */
.L_x_12:
[----:B------:R-:W-:Y:S01]  /*1370*/  BAR.SYNC.DEFER_BLOCKING 0x0 ;  /* 0x0000000000007b1d */ /* 0x000fe20000010000 */
[----:B------:R-:W-:-:S13]  /*1380*/  ISETP.GE.AND P0, PT, R3, R10, PT ;  /* 0x0000000a0300720c */ /* 0x000fda0003f06270 */
[----:B0-----:R-:W-:-:S04]  /*1390*/  @!P0 IMAD R6, R8, R4, R5 ;  /* 0x0000000408068224 */ /* 0x001fc800078e0205 */
[----:B------:R-:W-:-:S04]  /*13a0*/  @!P0 IMAD R7, R6, 0x4, R9 ;  /* 0x0000000406078824 */ /* 0x000fc800078e0209 */
[C---:B------:R-:W-:Y:S02]  /*13b0*/  @!P0 IMAD R6, R4.reuse, 0x4, R7 ;  /* 0x0000000404068824 */ /* 0x040fe400078e0207 */
[----:B------:R-:W-:Y:S01]  /*13c0*/  @!P0 LDS R7, [R7+-0x4] ;  /* 0xfffffc0007078984 */ /* 0x000fe20000000800 */
[----:B------:R-:W-:-:S03]  /*13d0*/  IMAD.SHL.U32 R4, R4, 0x2, RZ ;  /* 0x0000000204047824 */ /* 0x000fc600078e00ff */
[----:B------:R-:W0:Y:S02]  /*13e0*/  @!P0 LDS R14, [R6+-0x4] ;  /* 0xfffffc00060e8984 */ /* 0x000e240000000800 */
[----:B0-----:R-:W-:-:S05]  /*13f0*/  @!P0 IADD3 R19, PT, PT, R7, R14, RZ ;  /* 0x0000000e07138210 */ /* 0x001fca0007ffe0ff */
[----:B------:R1:W-:Y:S01]  /*1400*/  @!P0 STS [R6+-0x4], R19 ;  /* 0xfffffc1306008388 */ /* 0x0003e20000000800 */
[----:B------:R-:W-:Y:S02]  /*1410*/  ISETP.GT.U32.AND P0, PT, R10, 0x1, PT ;  /* 0x000000010a00780c */ /* 0x000fe40003f04070 */
[----:B------:R-:W-:-:S11]  /*1420*/  SHF.R.U32.HI R10, RZ, 0x1, R10 ;  /* 0x00000001ff0a7819 */ /* 0x000fd6000001160a */
[----:B-1----:R-:W-:Y:S05]  /*1430*/  @P0 BRA `(.L_x_12) ;  /* 0xfffffffc00cc0947 */ /* 0x002fea000383ffff */
.L_x_11:
[----:B------:R-:W-:Y:S04]  /*1440*/  BSSY.RECONVERGENT B0, `(.L_x_13) ;  /* 0x000000c000007945 */ /* 0x000fe80003800200 */
[----:B------:R-:W-:Y:S05]  /*1450*/  @P2 BRA `(.L_x_14) ;  /* 0x0000000000282947 */ /* 0x000fea0003800000 */
[----:B------:R-:W1:Y:S01]  /*1460*/  LDCU UR4, c[0x0][0x3ac] ;  /* 0x00007580ff0477ac */ /* 0x000e620008000800 */
[----:B0-----:R-:W-:Y:S01]  /*1470*/  LEA R14, R0, R9, 0x4 ;  /* 0x00000009000e7211 */ /* 0x001fe200078e20ff */
[----:B-1----:R-:W-:Y:S01]  /*1480*/  VIADD R6, R5, UR4 ;  /* 0x0000000405067c36 */ /* 0x002fe20008000000 */
[----:B------:R-:W0:Y:S03]  /*1490*/  LDCU UR4, c[0x0][0x3b0] ;  /* 0x00007600ff0477ac */ /* 0x000e260008000800 */
[----:B------:R-:W-:Y:S02]  /*14a0*/  IMAD R10, R6, 0x4, R9 ;  /* 0x00000004060a7824 */ /* 0x000fe400078e0209 */
[----:B------:R-:W1:Y:S04]  /*14b0*/  LDC.64 R6, c[0x0][0x3a0] ;  /* 0x0000e800ff067b82 */ /* 0x000e680000000a00 */
[----:B------:R-:W0:Y:S04]  /*14c0*/  LDS R10, [R10+-0x4] ;  /* 0xfffffc000a0a7984 */ /* 0x000e280000000800 */
[----:B------:R2:W-:Y:S01]  /*14d0*/  STS [R14+-0x4], RZ ;  /* 0xfffffcff0e007388 */ /* 0x0005e20000000800 */
[----:B0-----:R-:W-:-:S05]  /*14e0*/  IADD3 R19, PT, PT, -R10, UR4, RZ ;  /* 0x000000040a137c10 */ /* 0x001fca000fffe1ff */
[----:B-1----:R2:W-:Y:S02]  /*14f0*/  STG.E desc[UR6][R6.64], R19 ;  /* 0x0000001306007986 */ /* 0x0025e4000c101906 */
.L_x_14:
[----:B------:R-:W-:Y:S05]  /*1500*/  BSYNC.RECONVERGENT B0 ;  /* 0x0000000000007941 */ /* 0x000fea0003800200 */
.L_x_13:
[----:B------:R-:W-:Y:S05]  /*1510*/  @!P1 BRA `(.L_x_15) ;  /* 0x00000000003c9947 */ /* 0x000fea0003800000 */
[----:B------:R-:W-:-:S05]  /*1520*/  UMOV UR4, 0x1 ;  /* 0x0000000100047882 */ /* 0x000fca0000000000 */
.L_x_16:
[----:B------:R-:W-:Y:S01]  /*1530*/  BAR.SYNC.DEFER_BLOCKING 0x0 ;  /* 0x0000000000007b1d */ /* 0x000fe20000010000 */
[----:B------:R-:W-:Y:S01]  /*1540*/  ISETP.GE.AND P0, PT, R3, UR4, PT ;  /* 0x0000000403007c0c */ /* 0x000fe2000bf06270 */
[----:B------:R-:W-:Y:S01]  /*1550*/  USHF.L.U32 UR4, UR4, 0x1, URZ ;  /* 0x0000000104047899 */ /* 0x000fe200080006ff */
[----:B------:R-:W-:-:S11]  /*1560*/  SHF.R.U32.HI R4, RZ, 0x1, R4 ;  /* 0x00000001ff047819 */ /* 0x000fd60000011604 */
[----:B0-2---:R-:W-:-:S04]  /*1570*/  @!P0 IMAD R6, R8, R4, R5 ;  /* 0x0000000408068224 */ /* 0x005fc800078e0205 */
[----:B------:R-:W-:-:S04]  /*1580*/  @!P0 IMAD R7, R6, 0x4, R9 ;  /* 0x0000000406078824 */ /* 0x000fc800078e0209 */
[----:B------:R-:W-:Y:S01]  /*1590*/  @!P0 IMAD R10, R4, 0x4, R7 ;  /* 0x00000004040a8824 */ /* 0x000fe200078e0207 */
[----:B------:R-:W-:Y:S04]  /*15a0*/  @!P0 LDS R6, [R7+-0x4] ;  /* 0xfffffc0007068984 */ /* 0x000fe80000000800 */
[----:B------:R-:W0:Y:S02]  /*15b0*/  @!P0 LDS R14, [R10+-0x4] ;  /* 0xfffffc000a0e8984 */ /* 0x000e240000000800 */
[----:B0-----:R-:W-:Y:S02]  /*15c0*/  @!P0 IMAD.IADD R19, R6, 0x1, R14 ;  /* 0x0000000106138824 */ /* 0x001fe400078e020e */
[----:B------:R1:W-:Y:S04]  /*15d0*/  @!P0 STS [R7+-0x4], R14 ;  /* 0xfffffc0e07008388 */ /* 0x0003e80000000800 */
[----:B------:R1:W-:Y:S01]  /*15e0*/  @!P0 STS [R10+-0x4], R19 ;  /* 0xfffffc130a008388 */ /* 0x0003e20000000800 */
[----:B------:R-:W-:-:S13]  /*15f0*/  ISETP.LE.AND P0, PT, R0, UR4, PT ;  /* 0x0000000400007c0c */ /* 0x000fda000bf03270 */
[----:B-1----:R-:W-:Y:S05]  /*1600*/  @!P0 BRA `(.L_x_16) ;  /* 0xfffffffc00c88947 */ /* 0x002fea000383ffff */
.L_x_15:
[----:B------:R-:W-:Y:S01]  /*1610*/  BAR.SYNC.DEFER_BLOCKING 0x0 ;  /* 0x0000000000007b1d */ /* 0x000fe20000010000 */
[----:B------:R-:W-:-:S13]  /*1620*/  ISETP.GE.AND P0, PT, R0, 0x2, PT ;  /* 0x000000020000780c */ /* 0x000fda0003f06270 */
[----:B------:R-:W-:Y:S05]  /*1630*/  @!P0 BRA `(.L_x_17) ;  /* 0x0000000000648947 */ /* 0x000fea0003800000 */
[----:B------:R-:W-:-:S05]  /*1640*/  UMOV UR4, 0x1 ;  /* 0x0000000100047882 */ /* 0x000fca0000000000 */
.L_x_20:
[----:B------:R-:W-:Y:S01]  /*1650*/  BAR.SYNC.DEFER_BLOCKING 0x0 ;  /* 0x0000000000007b1d */ /* 0x000fe20000010000 */
[----:B------:R-:W-:Y:S01]  /*1660*/  ISETP.GE.AND P0, PT, R3, UR4, PT ;  /* 0x0000000403007c0c */ /* 0x000fe2000bf06270 */
[----:B------:R-:W-:Y:S01]  /*1670*/  USHF.L.U32 UR4, UR4, 0x1, URZ ;  /* 0x0000000104047899 */ /* 0x000fe200080006ff */
[----:B------:R-:W-:-:S03]  /*1680*/  SHF.R.U32.HI R13, RZ, 0x1, R13 ;  /* 0x00000001ff0d7819 */ /* 0x000fc6000001160d */
[----:B------:R-:W-:Y:S02]  /*1690*/  BSSY.RECONVERGENT B0, `(.L_x_18) ;  /* 0x0000012000007945 */ /* 0x000fe40003800200 */
[----:B------:R-:W-:-:S06]  /*16a0*/  ISETP.LE.AND P1, PT, R0, UR4, PT ;  /* 0x0000000400007c0c */ /* 0x000fcc000bf23270 */
[----:B-1----:R-:W-:Y:S07]  /*16b0*/  @P0 BRA `(.L_x_19) ;  /* 0x00000000003c0947 */ /* 0x002fee0003800000 */
[----:B------:R-:W-:-:S05]  /*16c0*/  IMAD R4, R8, R13, RZ ;  /* 0x0000000d08047224 */ /* 0x000fca00078e02ff */
[----:B------:R-:W-:-:S05]  /*16d0*/  LEA R4, R4, R9, 0x2 ;  /* 0x0000000904047211 */ /* 0x000fca00078e10ff */
[--C-:B--2---:R-:W-:Y:S01]  /*16e0*/  IMAD R7, R13, 0x4, R4.reuse ;  /* 0x000000040d077824 */ /* 0x104fe200078e0204 */
[----:B0-----:R-:W-:Y:S01]  /*16f0*/  LDS R6, [R4+-0x4] ;  /* 0xfffffc0004067984 */ /* 0x001fe20000000800 */
[----:B------:R-:W-:-:S03]  /*1700*/  IMAD R10, R0, 0x4, R4 ;  /* 0x00000004000a7824 */ /* 0x000fc600078e0204 */
[----:B------:R-:W0:Y:S02]  /*1710*/  LDS R19, [R7+-0x4] ;  /* 0xfffffc0007137984 */ /* 0x000e240000000800 */
[----:B------:R-:W-:Y:S01]  /*1720*/  LEA R16, R13, R10, 0x2 ;  /* 0x0000000a0d107211 */ /* 0x000fe200078e10ff */
[----:B0-----:R-:W-:Y:S01]  /*1730*/  IMAD.IADD R6, R6, 0x1, R19 ;  /* 0x0000000106067824 */ /* 0x001fe200078e0213 */
[----:B------:R-:W-:Y:S04]  /*1740*/  STS [R4+-0x4], R19 ;  /* 0xfffffc1304007388 */ /* 0x000fe80000000800 */
[----:B------:R-:W-:Y:S04]  /*1750*/  STS [R7+-0x4], R6 ;  /* 0xfffffc0607007388 */ /* 0x000fe80000000800 */
[----:B------:R-:W-:Y:S04]  /*1760*/  LDS R14, [R10+-0x4] ;  /* 0xfffffc000a0e7984 */ /* 0x000fe80000000800 */
[----:B------:R-:W0:Y:S02]  /*1770*/  LDS R21, [R16+-0x4] ;  /* 0xfffffc0010157984 */ /* 0x000e240000000800 */
[----:B0-----:R-:W-:-:S02]  /*1780*/  IMAD.IADD R23, R14, 0x1, R21 ;  /* 0x000000010e177824 */ /* 0x001fc400078e0215 */
[----:B------:R1:W-:Y:S04]  /*1790*/  STS [R10+-0x4], R21 ;  /* 0xfffffc150a007388 */ /* 0x0003e80000000800 */
[----:B------:R1:W-:Y:S02]  /*17a0*/  STS [R16+-0x4], R23 ;  /* 0xfffffc1710007388 */ /* 0x0003e40000000800 */
.L_x_19:
[----:B------:R-:W-:Y:S05]  /*17b0*/  BSYNC.RECONVERGENT B0 ;  /* 0x0000000000007941 */ /* 0x000fea0003800200 */
.L_x_18:
[----:B------:R-:W-:Y:S05]  /*17c0*/  @!P1 BRA `(.L_x_20) ;  /* 0xfffffffc00a09947 */ /* 0x000fea000383ffff */
.L_x_17:
[----:B0-2---:R-:W0:Y:S08]  /*17d0*/  LDC.64 R6, c[0x0][0x3a0] ;  /* 0x0000e800ff067b82 */ /* 0x005e300000000a00 */
[----:B------:R-:W-:Y:S06]  /*17e0*/  BAR.SYNC.DEFER_BLOCKING 0x0 ;  /* 0x0000000000007b1d */ /* 0x000fec0000010000 */
[----:B0-----:R0:W2:Y:S01]  /*17f0*/  LDG.E R7, desc[UR6][R6.64] ;  /* 0x0000000606077981 */ /* 0x0010a2000c1e1900 */
[----:B------:R-:W-:-:S03]  /*1800*/  IMAD.IADD R4, R11, 0x1, R5 ;  /* 0x000000010b047824 */ /* 0x000fc600078e0205 */
[----:B------:R-:W3:Y:S01]  /*1810*/  LDS R3, [R12] ;  /* 0x000000000c037984 */ /* 0x000ee20000000800 */
[----:B------:R-:W-:Y:S02]  /*1820*/  IMAD R9, R4, 0x4, R9 ;  /* 0x0000000404097824 */ /* 0x000fe400078e0209 */
[----:B------:R-:W4:Y:S01]  /*1830*/  LDC.64 R4, c[0x0][0x380] ;  /* 0x0000e000ff047b82 */ /* 0x000f220000000a00 */
[----:B------:R-:W5:Y:S04]  /*1840*/  LDS R14, [R12+0x4] ;  /* 0x000004000c0e7984 */ /* 0x000f680000000800 */
[----:B-1----:R-:W1:Y:S04]  /*1850*/  LDS R10, [R15] ;  /* 0x000000000f0a7984 */ /* 0x002e680000000800 */
[----:B------:R-:W0:Y:S04]  /*1860*/  LDS R8, [R9] ;  /* 0x0000000009087984 */ /* 0x000e280000000800 */
[----:B------:R-:W0:Y:S04]  /*1870*/  LDS R16, [R15+0x4] ;  /* 0x000004000f107984 */ /* 0x000e280000000800 */
[----:B------:R-:W2:Y:S04]  /*1880*/  LDS R13, [R17] ;  /* 0x00000000110d7984 */ /* 0x000ea80000000800 */
[----:B------:R-:W2:Y:S01]  /*1890*/  LDS R18, [R17+0x4] ;  /* 0x0000040011127984 */ /* 0x000ea20000000800 */
[----:B----4-:R-:W-:-:S04]  /*18a0*/  IMAD.WIDE R4, R2, 0x4, R4 ;  /* 0x0000000402047825 */ /* 0x010fc800078e0204 */
[CC--:B---3--:R-:W-:Y:S02]  /*18b0*/  IMAD R3, R0.reuse, R11.reuse, R3 ;  /* 0x0000000b00037224 */ /* 0x0c8fe400078e0203 */
[----:B-----5:R-:W-:Y:S01]  /*18c0*/  IMAD R11, R0, R11, R14 ;  /* 0x0000000b000b7224 */ /* 0x020fe200078e020e */
[----:B-1----:R-:W-:Y:S02]  /*18d0*/  IADD3 R0, PT, PT, -R10, 0x1, RZ ;  /* 0x000000010a007810 */ /* 0x002fe40007ffe1ff */
[----:B0-----:R-:W-:Y:S01]  /*18e0*/  IADD3 R3, PT, PT, R3, -R8, RZ ;  /* 0x8000000803037210 */ /* 0x001fe20007ffe0ff */
[----:B------:R-:W-:Y:S01]  /*18f0*/  IMAD.IADD R11, R11, 0x1, -R8 ;  /* 0x000000010b0b7824 */ /* 0x000fe200078e0a08 */
[----:B------:R-:W-:-:S03]  /*1900*/  IADD3 R6, PT, PT, -R16, 0x1, RZ ;  /* 0x0000000110067810 */ /* 0x000fc60007ffe1ff */
[----:B------:R-:W-:Y:S02]  /*1910*/  IMAD R3, R3, R0, RZ ;  /* 0x0000000003037224 */ /* 0x000fe400078e02ff */
[----:B------:R-:W-:Y:S01]  /*1920*/  IMAD R11, R11, R6, RZ ;  /* 0x000000060b0b7224 */ /* 0x000fe200078e02ff */
[C-C-:B--2---:R-:W-:Y:S02]  /*1930*/  IADD3 R13, PT, PT, R7.reuse, R13, R8.reuse ;  /* 0x0000000d070d7210 */ /* 0x144fe40007ffe008 */
[----:B------:R-:W-:-:S03]  /*1940*/  IADD3 R18, PT, PT, R7, R18, R8 ;  /* 0x0000001207127210 */ /* 0x000fc60007ffe008 */
[----:B------:R-:W-:Y:S02]  /*1950*/  IMAD R3, R10, R13, R3 ;  /* 0x0000000d0a037224 */ /* 0x000fe400078e0203 */
[----:B------:R-:W-:-:S03]  /*1960*/  IMAD R11, R16, R18, R11 ;  /* 0x00000012100b7224 */ /* 0x000fc600078e020b */
[----:B------:R-:W-:Y:S04]  /*1970*/  STG.E desc[UR6][R4.64], R3 ;  /* 0x0000000304007986 */ /* 0x000fe8000c101906 */
[----:B------:R-:W-:Y:S01]  /*1980*/  STG.E desc[UR6][R4.64+0x4], R11 ;  /* 0x0000040b04007986 */ /* 0x000fe2000c101906 */
[----:B------:R-:W-:Y:S05]  /*1990*/  EXIT ;  /* 0x000000000000794d */ /* 0x000fea0003800000 */
.L_x_21:
[----:B------:R-:W-:-:S00]  /*19a0*/  BRA `(.L_x_21) ;  /* 0xfffffffc00fc7947 */ /* 0x000fc0000383ffff */
[----:B------:R-:W-:-:S00]  /*19b0*/  NOP ;  /* 0x0000000000007918 */ /* 0x000fc00000000000 */
        /* <DEDUP_REMOVED lines=12> */
.L_x_24:


//--------------------- .text._Z14copyByIdentityPiS_i --------------------------
	.section	.text._Z14copyByIdentityPiS_i,"ax",@progbits
	.align	128
        .global         _Z14copyByIdentityPiS_i
        .type           _Z14copyByIdentityPiS_i,@function
        .size           _Z14copyByIdentityPiS_i,(.L_x_25 - _Z14copyByIdentityPiS_i)
        .other          _Z14copyByIdentityPiS_i,@"STO_CUDA_ENTRY STV_DEFAULT"
_Z14copyByIdentityPiS_i:
.text._Z14copyByIdentityPiS_i:
[----:B------:R-:W-:Y:S01]  /*0000*/  LDC R1, c[0x0][0x37c] ;  /* 0x0000df00ff017b82 */ /* 0x000fe20000000800 */
[----:B------:R-:W0:Y:S07]  /*0010*/  S2R R0, SR_TID.X ;  /* 0x0000000000007919 */ /* 0x000e2e0000002100 */
[----:B------:R-:W0:Y:S01]  /*0020*/  S2UR UR4, SR_CTAID.X ;  /* 0x00000000000479c3 */ /* 0x000e220000002500 */
[----:B------:R-:W1:Y:S07]  /*0030*/  LDCU UR5, c[0x0][0x390] ;  /* 0x00007200ff0577ac */ /* 0x000e6e0008000800 */
[----:B------:R-:W0:Y:S02]  /*0040*/  LDC R7, c[0x0][0x360] ;  /* 0x0000d800ff077b82 */ /* 0x000e240000000800 */
[----:B0-----:R-:W-:-:S05]  /*0050*/  IMAD R7, R7, UR4, R0 ;  /* 0x0000000407077c24 */ /* 0x001fca000f8e0200 */
[----:B-1----:R-:W-:-:S13]  /*0060*/  ISETP.GE.AND P0, PT, R7, UR5, PT ;  /* 0x0000000507007c0c */ /* 0x002fda000bf06270 */
[----:B------:R-:W-:Y:S05]  /*0070*/  @P0 EXIT ;  /* 0x000000000000094d */ /* 0x000fea0003800000 */
[----:B------:R-:W0:Y:S01]  /*0080*/  LDC.64 R2, c[0x0][0x388] ;  /* 0x0000e200ff027b82 */ /* 0x000e220000000a00 */
[----:B------:R-:W1:Y:S07]  /*0090*/  LDCU.64 UR4, c[0x0][0x358] ;  /* 0x00006b00ff0477ac */ /* 0x000e6e0008000a00 */
[----:B------:R-:W2:Y:S01]  /*00a0*/  LDC.64 R4, c[0x0][0x380] ;  /* 0x0000e000ff047b82 */ /* 0x000ea20000000a00 */
[----:B0-----:R-:W-:-:S06]  /*00b0*/  IMAD.WIDE R2, R7, 0x4, R2 ;  /* 0x0000000407027825 */ /* 0x001fcc00078e0202 */
[----:B-1----:R-:W3:Y:S01]  /*00c0*/  LDG.E R3, desc[UR4][R2.64] ;  /* 0x0000000402037981 */ /* 0x002ee2000c1e1900 */
[----:B--2---:R-:W-:-:S05]  /*00d0*/  IMAD.WIDE R4, R7, 0x4, R4 ;  /* 0x0000000407047825 */ /* 0x004fca00078e0204 */
[----:B---3--:R-:W-:Y:S01]  /*00e0*/  STG.E desc[UR4][R4.64], R3 ;  /* 0x0000000304007986 */ /* 0x008fe2000c101904 */
[----:B------:R-:W-:Y:S05]  /*00f0*/  EXIT ;  /* 0x000000000000794d */ /* 0x000fea0003800000 */
.L_x_22:
        /* <DEDUP_REMOVED lines=16> */
.L_x_25:


//--------------------- .text._Z11copyByIndexPiS_S_i --------------------------
	.section	.text._Z11copyByIndexPiS_S_i,"ax",@progbits
	.align	128
        .global         _Z11copyByIndexPiS_S_i
        .type           _Z11copyByIndexPiS_S_i,@function
        .size           _Z11copyByIndexPiS_S_i,(.L_x_26 - _Z11copyByIndexPiS_S_i)
        .other          _Z11copyByIndexPiS_S_i,@"STO_CUDA_ENTRY STV_DEFAULT"
_Z11copyByIndexPiS_S_i:
.text._Z11copyByIndexPiS_S_i:
        /* <DEDUP_REMOVED lines=13> */
[----:B--2---:R-:W-:Y:S02]  /*00d0*/  IMAD.WIDE R2, R7, 0x4, R2 ;  /* 0x0000000407027825 */ /* 0x004fe400078e0202 */
[----:B------:R-:W3:Y:S04]  /*00e0*/  LDC.64 R6, c[0x0][0x380] ;  /* 0x0000e000ff067b82 */ /* 0x000ee80000000a00 */
[----:B------:R-:W2:Y:S01]  /*00f0*/  LDG.E R3, desc[UR4][R2.64] ;  /* 0x0000000402037981 */ /* 0x000ea2000c1e1900 */
[----:B---3--:R-:W-:-:S05]  /*0100*/  IMAD.WIDE R6, R5, 0x4, R6 ;  /* 0x0000000405067825 */ /* 0x008fca00078e0206 */
[----:B--2---:R-:W-:Y:S01]  /*0110*/  STG.E desc[UR4][R6.64], R3 ;  /* 0x0000000306007986 */ /* 0x004fe2000c101904 */
[----:B------:R-:W-:Y:S05]  /*0120*/  EXIT ;  /* 0x000000000000794d */ /* 0x000fea0003800000 */
.L_x_23:
        /* <DEDUP_REMOVED lines=13> */
.L_x_26:


//--------------------- .nv.shared._Z4scanPiS_S_S_S_iii --------------------------
	.section	.nv.shared._Z4scanPiS_S_S_S_iii,"aw",@nobits
	.sectionflags	@""
	.align	16
	.zero		1024


//--------------------- .nv.shared.reserved.0     --------------------------
	.section	.nv.shared.reserved.0,"aw",@nobits
	.weak		__nv_reservedSMEM_offset_0_alias
	.size		__nv_reservedSMEM_offset_0_alias, 0, 64
	.other		__nv_reservedSMEM_offset_0_alias,@"STO_CUDA_RESERVED_SHARED STV_DEFAULT"
__nv_reservedSMEM_offset_0_alias:
	.zero		0
	.zero		64


//--------------------- .nv.shared._Z14copyByIdentityPiS_i --------------------------
	.section	.nv.shared._Z14copyByIdentityPiS_i,"aw",@nobits
	.sectionflags	@""
	.align	16
	.zero		1024


//--------------------- .nv.shared._Z11copyByIndexPiS_S_i --------------------------
	.section	.nv.shared._Z11copyByIndexPiS_S_i,"aw",@nobits
	.sectionflags	@""
	.align	16
	.zero		1024


//--------------------- .nv.constant0._Z4scanPiS_S_S_S_iii --------------------------
	.section	.nv.constant0._Z4scanPiS_S_S_S_iii,"a",@progbits
	.sectionflags	@""
	.align	4
.nv.constant0._Z4scanPiS_S_S_S_iii:
	.zero		948


//--------------------- .nv.constant0._Z14copyByIdentityPiS_i --------------------------
	.section	.nv.constant0._Z14copyByIdentityPiS_i,"a",@progbits
	.sectionflags	@""
	.align	4
.nv.constant0._Z14copyByIdentityPiS_i:
	.zero		916


//--------------------- .nv.constant0._Z11copyByIndexPiS_S_i --------------------------
	.section	.nv.constant0._Z11copyByIndexPiS_S_i,"a",@progbits
	.sectionflags	@""
	.align	4
.nv.constant0._Z11copyByIndexPiS_S_i:
	.zero		924


//--------------------- SYMBOLS --------------------------

	.type		.nv.reservedSmem.offset0,@object
	.size		.nv.reservedSmem.offset0,0x4
	.type		.nv.reservedSmem.cap,@object
	.size		.nv.reservedSmem.cap,0x4
